	.target	sm_103a

	.elftype	@"ET_EXEC"


//--------------------- .note.nv.tkinfo           --------------------------
	.section	.note.nv.tkinfo,"",@"SHT_NOTE"
	.sectionflags	@"SHF_NOTE_NV_TKINFO"
	.tkinfo
        /*0018*/ 	.word	0x00000002
        /*0030*/ 	.string	""
        /*0030*/ 	.string	"ptxas"
        /*0030*/ 	.string	"Cuda compilation tools, release 13.0, V13.0.88"
        /*0030*/ 	.string	"Build cuda_13.0.r13.0/compiler.36424714_0"
        /*0030*/ 	.string	"-arch sm_103a -m 64 "



//--------------------- .note.nv.cuinfo           --------------------------
	.section	.note.nv.cuinfo,"",@"SHT_NOTE"
	.sectionflags	@"SHF_NOTE_NV_CUINFO"
        /*0018*/ 	.short	0x0002
        /*001a*/ 	.short	0x0067
        /*001c*/ 	.short	0x0082
	.zero		2


//--------------------- .nv.info                  --------------------------
	.section	.nv.info,"",@"SHT_CUDA_INFO"
	.align	4


	//----- nvinfo : EIATTR_REGCOUNT
	.align		4
        /*0000*/ 	.byte	0x04, 0x2f
        /*0002*/ 	.short	(.L_12 - .L_11)
	.align		4
.L_11:
        /*0004*/ 	.word	index@(_ZN7cutlass13device_kernelIN5flash11enable_sm90INS1_16FlashAttnFwdSm90INS1_25CollectiveMainloopFwdSm90ILi2EN4cute5tupleIJNS5_1CILi1EEES8_S8_EEENS6_IJNS7_ILi128EEENS7_ILi160EEENS7_ILi192EEEEEELi128ENS_12float_e4m3_tEfNS_4arch4Sm90ELb1ELb0ELb0ELb1ELb1ELb1ELb0ELb1ELb1ELb1ELb0ELb0EEENS1_21CollectiveEpilogueFwdINS6_IJSA_SA_SB_EEES9_NS_10bfloat16_tESG_Li256ELb1ELb1ELb0ELb1EEENS1_36VarlenDynamicPersistentTileSchedulerILi128ELi160ELi256ELi128ELb0ELb1ELb1ELb1ELb1ELb1EEEEEEEEEvNT_6ParamsE)
        /*0008*/ 	.word	0x00000004


	//----- nvinfo : EIATTR_FRAME_SIZE
	.align		4
.L_12:
        /*000c*/ 	.byte	0x04, 0x11
        /*000e*/ 	.short	(.L_14 - .L_13)
	.align		4
.L_13:
        /*0010*/ 	.word	index@(_ZN7cutlass13device_kernelIN5flash11enable_sm90INS1_16FlashAttnFwdSm90INS1_25CollectiveMainloopFwdSm90ILi2EN4cute5tupleIJNS5_1CILi1EEES8_S8_EEENS6_IJNS7_ILi128EEENS7_ILi160EEENS7_ILi192EEEEEELi128ENS_12float_e4m3_tEfNS_4arch4Sm90ELb1ELb0ELb0ELb1ELb1ELb1ELb0ELb1ELb1ELb1ELb0ELb0EEENS1_21CollectiveEpilogueFwdINS6_IJSA_SA_SB_EEES9_NS_10bfloat16_tESG_Li256ELb1ELb1ELb0ELb1EEENS1_36VarlenDynamicPersistentTileSchedulerILi128ELi160ELi256ELi128ELb0ELb1ELb1ELb1ELb1ELb1EEEEEEEEEvNT_6ParamsE)
        /*0014*/ 	.word	0x00000000


	//----- nvinfo : EIATTR_REGCOUNT
	.align		4
.L_14:
        /*0018*/ 	.byte	0x04, 0x2f
        /*001a*/ 	.short	(.L_16 - .L_15)
	.align		4
.L_15:
        /*001c*/ 	.word	index@(_ZN7cutlass13device_kernelIN5flash11enable_sm90INS1_16FlashAttnFwdSm90INS1_25CollectiveMainloopFwdSm90ILi2EN4cute5tupleIJNS5_1CILi1EEES8_S8_EEENS6_IJNS7_ILi128EEENS7_ILi160EEENS7_ILi192EEEEEELi128ENS_12float_e4m3_tEfNS_4arch4Sm90ELb1ELb0ELb0ELb1ELb1ELb0ELb0ELb1ELb1ELb1ELb0ELb0EEENS1_21CollectiveEpilogueFwdINS6_IJSA_SA_SB_EEES9_NS_10bfloat16_tESG_Li256ELb1ELb1ELb0ELb1EEENS1_36VarlenDynamicPersistentTileSchedulerILi128ELi160ELi256ELi128ELb0ELb1ELb1ELb1ELb1ELb1EEEEEEEEEvNT_6ParamsE)
        /*0020*/ 	.word	0x00000004


	//----- nvinfo : EIATTR_FRAME_SIZE
	.align		4
.L_16:
        /*0024*/ 	.byte	0x04, 0x11
        /*0026*/ 	.short	(.L_18 - .L_17)
	.align		4
.L_17:
        /*0028*/ 	.word	index@(_ZN7cutlass13device_kernelIN5flash11enable_sm90INS1_16FlashAttnFwdSm90INS1_25CollectiveMainloopFwdSm90ILi2EN4cute5tupleIJNS5_1CILi1EEES8_S8_EEENS6_IJNS7_ILi128EEENS7_ILi160EEENS7_ILi192EEEEEELi128ENS_12float_e4m3_tEfNS_4arch4Sm90ELb1ELb0ELb0ELb1ELb1ELb0ELb0ELb1ELb1ELb1ELb0ELb0EEENS1_21CollectiveEpilogueFwdINS6_IJSA_SA_SB_EEES9_NS_10bfloat16_tESG_Li256ELb1ELb1ELb0ELb1EEENS1_36VarlenDynamicPersistentTileSchedulerILi128ELi160ELi256ELi128ELb0ELb1ELb1ELb1ELb1ELb1EEEEEEEEEvNT_6ParamsE)
        /*002c*/ 	.word	0x00000000


	//----- nvinfo : EIATTR_REGCOUNT
	.align		4
.L_18:
        /*0030*/ 	.byte	0x04, 0x2f
        /*0032*/ 	.short	(.L_20 - .L_19)
	.align		4
.L_19:
        /*0034*/ 	.word	index@(_ZN7cutlass13device_kernelIN5flash11enable_sm90INS1_16FlashAttnFwdSm90INS1_25CollectiveMainloopFwdSm90ILi2EN4cute5tupleIJNS5_1CILi1EEES8_S8_EEENS6_IJNS7_ILi128EEENS7_ILi160EEENS7_ILi192EEEEEELi128ENS_12float_e4m3_tEfNS_4arch4Sm90ELb1ELb0ELb0ELb0ELb1ELb0ELb0ELb1ELb1ELb1ELb0ELb0EEENS1_21CollectiveEpilogueFwdINS6_IJSA_SA_SB_EEES9_NS_10bfloat16_tESG_Li256ELb0ELb1ELb0ELb1EEENS1_30DynamicPersistentTileSchedulerILi256ELi128ELb0ELb1ELb1EEEEEEEEEvNT_6ParamsE)
        /*0038*/ 	.word	0x00000004


	//----- nvinfo : EIATTR_FRAME_SIZE
	.align		4
.L_20:
        /*003c*/ 	.byte	0x04, 0x11
        /*003e*/ 	.short	(.L_22 - .L_21)
	.align		4
.L_21:
        /*0040*/ 	.word	index@(_ZN7cutlass13device_kernelIN5flash11enable_sm90INS1_16FlashAttnFwdSm90INS1_25CollectiveMainloopFwdSm90ILi2EN4cute5tupleIJNS5_1CILi1EEES8_S8_EEENS6_IJNS7_ILi128EEENS7_ILi160EEENS7_ILi192EEEEEELi128ENS_12float_e4m3_tEfNS_4arch4Sm90ELb1ELb0ELb0ELb0ELb1ELb0ELb0ELb1ELb1ELb1ELb0ELb0EEENS1_21CollectiveEpilogueFwdINS6_IJSA_SA_SB_EEES9_NS_10bfloat16_tESG_Li256ELb0ELb1ELb0ELb1EEENS1_30DynamicPersistentTileSchedulerILi256ELi128ELb0ELb1ELb1EEEEEEEEEvNT_6ParamsE)
        /*0044*/ 	.word	0x00000000


	//----- nvinfo : EIATTR_REGCOUNT
	.align		4
.L_22:
        /*0048*/ 	.byte	0x04, 0x2f
        /*004a*/ 	.short	(.L_24 - .L_23)
	.align		4
.L_23:
        /*004c*/ 	.word	index@(_ZN7cutlass13device_kernelIN5flash11enable_sm90INS1_16FlashAttnFwdSm90INS1_25CollectiveMainloopFwdSm90ILi2EN4cute5tupleIJNS5_1CILi1EEES8_S8_EEENS6_IJNS7_ILi128EEESA_NS7_ILi192EEEEEELi128ENS_12float_e4m3_tEfNS_4arch4Sm90ELb0ELb1ELb0ELb1ELb1ELb1ELb0ELb1ELb1ELb1ELb0ELb0EEENS1_21CollectiveEpilogueFwdINS6_IJSA_SA_SA_EEES9_NS_10bfloat16_tESF_Li256ELb1ELb1ELb0ELb1EEENS1_36VarlenDynamicPersistentTileSchedulerILi128ELi128ELi256ELi128ELb0ELb1ELb1ELb1ELb0ELb1EEEEEEEEEvNT_6ParamsE)
        /*0050*/ 	.word	0x00000004


	//----- nvinfo : EIATTR_FRAME_SIZE
	.align		4
.L_24:
        /*0054*/ 	.byte	0x04, 0x11
        /*0056*/ 	.short	(.L_26 - .L_25)
	.align		4
.L_25:
        /*0058*/ 	.word	index@(_ZN7cutlass13device_kernelIN5flash11enable_sm90INS1_16FlashAttnFwdSm90INS1_25CollectiveMainloopFwdSm90ILi2EN4cute5tupleIJNS5_1CILi1EEES8_S8_EEENS6_IJNS7_ILi128EEESA_NS7_ILi192EEEEEELi128ENS_12float_e4m3_tEfNS_4arch4Sm90ELb0ELb1ELb0ELb1ELb1ELb1ELb0ELb1ELb1ELb1ELb0ELb0EEENS1_21CollectiveEpilogueFwdINS6_IJSA_SA_SA_EEES9_NS_10bfloat16_tESF_Li256ELb1ELb1ELb0ELb1EEENS1_36VarlenDynamicPersistentTileSchedulerILi128ELi128ELi256ELi128ELb0ELb1ELb1ELb1ELb0ELb1EEEEEEEEEvNT_6ParamsE)
        /*005c*/ 	.word	0x00000000


	//----- nvinfo : EIATTR_REGCOUNT
	.align		4
.L_26:
        /*0060*/ 	.byte	0x04, 0x2f
        /*0062*/ 	.short	(.L_28 - .L_27)
	.align		4
.L_27:
        /*0064*/ 	.word	index@(_ZN7cutlass13device_kernelIN5flash11enable_sm90INS1_16FlashAttnFwdSm90INS1_25CollectiveMainloopFwdSm90ILi2EN4cute5tupleIJNS5_1CILi1EEES8_S8_EEENS6_IJNS7_ILi128EEESA_NS7_ILi192EEEEEELi128ENS_12float_e4m3_tEfNS_4arch4Sm90ELb0ELb1ELb0ELb1ELb1ELb0ELb0ELb1ELb1ELb1ELb0ELb0EEENS1_21CollectiveEpilogueFwdINS6_IJSA_SA_SA_EEES9_NS_10bfloat16_tESF_Li256ELb1ELb1ELb0ELb1EEENS1_36VarlenDynamicPersistentTileSchedulerILi128ELi128ELi256ELi128ELb0ELb1ELb1ELb1ELb0ELb1EEEEEEEEEvNT_6ParamsE)
        /*0068*/ 	.word	0x00000004


	//----- nvinfo : EIATTR_FRAME_SIZE
	.align		4
.L_28:
        /*006c*/ 	.byte	0x04, 0x11
        /*006e*/ 	.short	(.L_30 - .L_29)
	.align		4
.L_29:
        /*0070*/ 	.word	index@(_ZN7cutlass13device_kernelIN5flash11enable_sm90INS1_16FlashAttnFwdSm90INS1_25CollectiveMainloopFwdSm90ILi2EN4cute5tupleIJNS5_1CILi1EEES8_S8_EEENS6_IJNS7_ILi128EEESA_NS7_ILi192EEEEEELi128ENS_12float_e4m3_tEfNS_4arch4Sm90ELb0ELb1ELb0ELb1ELb1ELb0ELb0ELb1ELb1ELb1ELb0ELb0EEENS1_21CollectiveEpilogueFwdINS6_IJSA_SA_SA_EEES9_NS_10bfloat16_tESF_Li256ELb1ELb1ELb0ELb1EEENS1_36VarlenDynamicPersistentTileSchedulerILi128ELi128ELi256ELi128ELb0ELb1ELb1ELb1ELb0ELb1EEEEEEEEEvNT_6ParamsE)
        /*0074*/ 	.word	0x00000000


	//----- nvinfo : EIATTR_REGCOUNT
	.align		4
.L_30:
        /*0078*/ 	.byte	0x04, 0x2f
        /*007a*/ 	.short	(.L_32 - .L_31)
	.align		4
.L_31:
        /*007c*/ 	.word	index@(_ZN7cutlass13device_kernelIN5flash11enable_sm90INS1_16FlashAttnFwdSm90INS1_25CollectiveMainloopFwdSm90ILi2EN4cute5tupleIJNS5_1CILi1EEES8_S8_EEENS6_IJNS7_ILi128EEESA_NS7_ILi192EEEEEELi128ENS_12float_e4m3_tEfNS_4arch4Sm90ELb0ELb1ELb0ELb0ELb1ELb0ELb0ELb1ELb1ELb1ELb0ELb0EEENS1_21CollectiveEpilogueFwdINS6_IJSA_SA_SA_EEES9_NS_10bfloat16_tESF_Li256ELb0ELb1ELb0ELb1EEENS1_30DynamicPersistentTileSchedulerILi256ELi128ELb0ELb1ELb1EEEEEEEEEvNT_6ParamsE)
        /*0080*/ 	.word	0x00000004


	//----- nvinfo : EIATTR_FRAME_SIZE
	.align		4
.L_32:
        /*0084*/ 	.byte	0x04, 0x11
        /*0086*/ 	.short	(.L_34 - .L_33)
	.align		4
.L_33:
        /*0088*/ 	.word	index@(_ZN7cutlass13device_kernelIN5flash11enable_sm90INS1_16FlashAttnFwdSm90INS1_25CollectiveMainloopFwdSm90ILi2EN4cute5tupleIJNS5_1CILi1EEES8_S8_EEENS6_IJNS7_ILi128EEESA_NS7_ILi192EEEEEELi128ENS_12float_e4m3_tEfNS_4arch4Sm90ELb0ELb1ELb0ELb0ELb1ELb0ELb0ELb1ELb1ELb1ELb0ELb0EEENS1_21CollectiveEpilogueFwdINS6_IJSA_SA_SA_EEES9_NS_10bfloat16_tESF_Li256ELb0ELb1ELb0ELb1EEENS1_30DynamicPersistentTileSchedulerILi256ELi128ELb0ELb1ELb1EEEEEEEEEvNT_6ParamsE)
        /*008c*/ 	.word	0x00000000


	//----- nvinfo : EIATTR_REGCOUNT
	.align		4
.L_34:
        /*0090*/ 	.byte	0x04, 0x2f
        /*0092*/ 	.short	(.L_36 - .L_35)
	.align		4
.L_35:
        /*0094*/ 	.word	index@(_ZN7cutlass13device_kernelIN5flash11enable_sm90INS1_16FlashAttnFwdSm90INS1_25CollectiveMainloopFwdSm90ILi2EN4cute5tupleIJNS5_1CILi1EEES8_S8_EEENS6_IJNS7_ILi128EEENS7_ILi160EEENS7_ILi192EEEEEELi128ENS_12float_e4m3_tEfNS_4arch4Sm90ELb0ELb0ELb0ELb1ELb1ELb1ELb0ELb1ELb1ELb1ELb0ELb0EEENS1_21CollectiveEpilogueFwdINS6_IJSA_SA_SB_EEES9_NS_10bfloat16_tESG_Li256ELb1ELb1ELb0ELb1EEENS1_36VarlenDynamicPersistentTileSchedulerILi128ELi160ELi256ELi128ELb0ELb1ELb1ELb0ELb1ELb1EEEEEEEEEvNT_6ParamsE)
        /*0098*/ 	.word	0x00000004


	//----- nvinfo : EIATTR_FRAME_SIZE
	.align		4
.L_36:
        /*009c*/ 	.byte	0x04, 0x11
        /*009e*/ 	.short	(.L_38 - .L_37)
	.align		4
.L_37:
        /*00a0*/ 	.word	index@(_ZN7cutlass13device_kernelIN5flash11enable_sm90INS1_16FlashAttnFwdSm90INS1_25CollectiveMainloopFwdSm90ILi2EN4cute5tupleIJNS5_1CILi1EEES8_S8_EEENS6_IJNS7_ILi128EEENS7_ILi160EEENS7_ILi192EEEEEELi128ENS_12float_e4m3_tEfNS_4arch4Sm90ELb0ELb0ELb0ELb1ELb1ELb1ELb0ELb1ELb1ELb1ELb0ELb0EEENS1_21CollectiveEpilogueFwdINS6_IJSA_SA_SB_EEES9_NS_10bfloat16_tESG_Li256ELb1ELb1ELb0ELb1EEENS1_36VarlenDynamicPersistentTileSchedulerILi128ELi160ELi256ELi128ELb0ELb1ELb1ELb0ELb1ELb1EEEEEEEEEvNT_6ParamsE)
        /*00a4*/ 	.word	0x00000000


	//----- nvinfo : EIATTR_REGCOUNT
	.align		4
.L_38:
        /*00a8*/ 	.byte	0x04, 0x2f
        /*00aa*/ 	.short	(.L_40 - .L_39)
	.align		4
.L_39:
        /*00ac*/ 	.word	index@(_ZN7cutlass13device_kernelIN5flash11enable_sm90INS1_16FlashAttnFwdSm90INS1_25CollectiveMainloopFwdSm90ILi2EN4cute5tupleIJNS5_1CILi1EEES8_S8_EEENS6_IJNS7_ILi128EEENS7_ILi160EEENS7_ILi192EEEEEELi128ENS_12float_e4m3_tEfNS_4arch4Sm90ELb0ELb0ELb0ELb1ELb1ELb0ELb0ELb1ELb1ELb1ELb0ELb0EEENS1_21CollectiveEpilogueFwdINS6_IJSA_SA_SB_EEES9_NS_10bfloat16_tESG_Li256ELb1ELb1ELb0ELb1EEENS1_36VarlenDynamicPersistentTileSchedulerILi128ELi160ELi256ELi128ELb0ELb1ELb1ELb0ELb1ELb1EEEEEEEEEvNT_6ParamsE)
        /*00b0*/ 	.word	0x00000004


	//----- nvinfo : EIATTR_FRAME_SIZE
	.align		4
.L_40:
        /*00b4*/ 	.byte	0x04, 0x11
        /*00b6*/ 	.short	(.L_42 - .L_41)
	.align		4
.L_41:
        /*00b8*/ 	.word	index@(_ZN7cutlass13device_kernelIN5flash11enable_sm90INS1_16FlashAttnFwdSm90INS1_25CollectiveMainloopFwdSm90ILi2EN4cute5tupleIJNS5_1CILi1EEES8_S8_EEENS6_IJNS7_ILi128EEENS7_ILi160EEENS7_ILi192EEEEEELi128ENS_12float_e4m3_tEfNS_4arch4Sm90ELb0ELb0ELb0ELb1ELb1ELb0ELb0ELb1ELb1ELb1ELb0ELb0EEENS1_21CollectiveEpilogueFwdINS6_IJSA_SA_SB_EEES9_NS_10bfloat16_tESG_Li256ELb1ELb1ELb0ELb1EEENS1_36VarlenDynamicPersistentTileSchedulerILi128ELi160ELi256ELi128ELb0ELb1ELb1ELb0ELb1ELb1EEEEEEEEEvNT_6ParamsE)
        /*00bc*/ 	.word	0x00000000


	//----- nvinfo : EIATTR_REGCOUNT
	.align		4
.L_42:
        /*00c0*/ 	.byte	0x04, 0x2f
        /*00c2*/ 	.short	(.L_44 - .L_43)
	.align		4
.L_43:
        /*00c4*/ 	.word	index@(_ZN7cutlass13device_kernelIN5flash11enable_sm90INS1_16FlashAttnFwdSm90INS1_25CollectiveMainloopFwdSm90ILi2EN4cute5tupleIJNS5_1CILi1EEES8_S8_EEENS6_IJNS7_ILi128EEENS7_ILi160EEENS7_ILi192EEEEEELi128ENS_12float_e4m3_tEfNS_4arch4Sm90ELb0ELb0ELb0ELb0ELb1ELb0ELb0ELb1ELb1ELb1ELb0ELb0EEENS1_21CollectiveEpilogueFwdINS6_IJSA_SA_SB_EEES9_NS_10bfloat16_tESG_Li256ELb0ELb1ELb0ELb1EEENS1_29StaticPersistentTileSchedulerILb0EEEEEEEEEvNT_6ParamsE)
        /*00c8*/ 	.word	0x00000004


	//----- nvinfo : EIATTR_FRAME_SIZE
	.align		4
.L_44:
        /*00cc*/ 	.byte	0x04, 0x11
        /*00ce*/ 	.short	(.L_46 - .L_45)
	.align		4
.L_45:
        /*00d0*/ 	.word	index@(_ZN7cutlass13device_kernelIN5flash11enable_sm90INS1_16FlashAttnFwdSm90INS1_25CollectiveMainloopFwdSm90ILi2EN4cute5tupleIJNS5_1CILi1EEES8_S8_EEENS6_IJNS7_ILi128EEENS7_ILi160EEENS7_ILi192EEEEEELi128ENS_12float_e4m3_tEfNS_4arch4Sm90ELb0ELb0ELb0ELb0ELb1ELb0ELb0ELb1ELb1ELb1ELb0ELb0EEENS1_21CollectiveEpilogueFwdINS6_IJSA_SA_SB_EEES9_NS_10bfloat16_tESG_Li256ELb0ELb1ELb0ELb1EEENS1_29StaticPersistentTileSchedulerILb0EEEEEEEEEvNT_6ParamsE)
        /*00d4*/ 	.word	0x00000000


	//----- nvinfo : EIATTR_MIN_STACK_SIZE
	.align		4
.L_46:
        /*00d8*/ 	.byte	0x04, 0x12
        /*00da*/ 	.short	(.L_48 - .L_47)
	.align		4
.L_47:
        /*00dc*/ 	.word	index@(_ZN7cutlass13device_kernelIN5flash11enable_sm90INS1_16FlashAttnFwdSm90INS1_25CollectiveMainloopFwdSm90ILi2EN4cute5tupleIJNS5_1CILi1EEES8_S8_EEENS6_IJNS7_ILi128EEENS7_ILi160EEENS7_ILi192EEEEEELi128ENS_12float_e4m3_tEfNS_4arch4Sm90ELb0ELb0ELb0ELb0ELb1ELb0ELb0ELb1ELb1ELb1ELb0ELb0EEENS1_21CollectiveEpilogueFwdINS6_IJSA_SA_SB_EEES9_NS_10bfloat16_tESG_Li256ELb0ELb1ELb0ELb1EEENS1_29StaticPersistentTileSchedulerILb0EEEEEEEEEvNT_6ParamsE)
        /*00e0*/ 	.word	0x00000000


	//----- nvinfo : EIATTR_MIN_STACK_SIZE
	.align		4
.L_48:
        /*00e4*/ 	.byte	0x04, 0x12
        /*00e6*/ 	.short	(.L_50 - .L_49)
	.align		4
.L_49:
        /*00e8*/ 	.word	index@(_ZN7cutlass13device_kernelIN5flash11enable_sm90INS1_16FlashAttnFwdSm90INS1_25CollectiveMainloopFwdSm90ILi2EN4cute5tupleIJNS5_1CILi1EEES8_S8_EEENS6_IJNS7_ILi128EEENS7_ILi160EEENS7_ILi192EEEEEELi128ENS_12float_e4m3_tEfNS_4arch4Sm90ELb0ELb0ELb0ELb1ELb1ELb0ELb0ELb1ELb1ELb1ELb0ELb0EEENS1_21CollectiveEpilogueFwdINS6_IJSA_SA_SB_EEES9_NS_10bfloat16_tESG_Li256ELb1ELb1ELb0ELb1EEENS1_36VarlenDynamicPersistentTileSchedulerILi128ELi160ELi256ELi128ELb0ELb1ELb1ELb0ELb1ELb1EEEEEEEEEvNT_6ParamsE)
        /*00ec*/ 	.word	0x00000000


	//----- nvinfo : EIATTR_MIN_STACK_SIZE
	.align		4
.L_50:
        /*00f0*/ 	.byte	0x04, 0x12
        /*00f2*/ 	.short	(.L_52 - .L_51)
	.align		4
.L_51:
        /*00f4*/ 	.word	index@(_ZN7cutlass13device_kernelIN5flash11enable_sm90INS1_16FlashAttnFwdSm90INS1_25CollectiveMainloopFwdSm90ILi2EN4cute5tupleIJNS5_1CILi1EEES8_S8_EEENS6_IJNS7_ILi128EEENS7_ILi160EEENS7_ILi192EEEEEELi128ENS_12float_e4m3_tEfNS_4arch4Sm90ELb0ELb0ELb0ELb1ELb1ELb1ELb0ELb1ELb1ELb1ELb0ELb0EEENS1_21CollectiveEpilogueFwdINS6_IJSA_SA_SB_EEES9_NS_10bfloat16_tESG_Li256ELb1ELb1ELb0ELb1EEENS1_36VarlenDynamicPersistentTileSchedulerILi128ELi160ELi256ELi128ELb0ELb1ELb1ELb0ELb1ELb1EEEEEEEEEvNT_6ParamsE)
        /*00f8*/ 	.word	0x00000000


	//----- nvinfo : EIATTR_MIN_STACK_SIZE
	.align		4
.L_52:
        /*00fc*/ 	.byte	0x04, 0x12
        /*00fe*/ 	.short	(.L_54 - .L_53)
	.align		4
.L_53:
        /*0100*/ 	.word	index@(_ZN7cutlass13device_kernelIN5flash11enable_sm90INS1_16FlashAttnFwdSm90INS1_25CollectiveMainloopFwdSm90ILi2EN4cute5tupleIJNS5_1CILi1EEES8_S8_EEENS6_IJNS7_ILi128EEESA_NS7_ILi192EEEEEELi128ENS_12float_e4m3_tEfNS_4arch4Sm90ELb0ELb1ELb0ELb0ELb1ELb0ELb0ELb1ELb1ELb1ELb0ELb0EEENS1_21CollectiveEpilogueFwdINS6_IJSA_SA_SA_EEES9_NS_10bfloat16_tESF_Li256ELb0ELb1ELb0ELb1EEENS1_30DynamicPersistentTileSchedulerILi256ELi128ELb0ELb1ELb1EEEEEEEEEvNT_6ParamsE)
        /*0104*/ 	.word	0x00000000


	//----- nvinfo : EIATTR_MIN_STACK_SIZE
	.align		4
.L_54:
        /*0108*/ 	.byte	0x04, 0x12
        /*010a*/ 	.short	(.L_56 - .L_55)
	.align		4
.L_55:
        /*010c*/ 	.word	index@(_ZN7cutlass13device_kernelIN5flash11enable_sm90INS1_16FlashAttnFwdSm90INS1_25CollectiveMainloopFwdSm90ILi2EN4cute5tupleIJNS5_1CILi1EEES8_S8_EEENS6_IJNS7_ILi128EEESA_NS7_ILi192EEEEEELi128ENS_12float_e4m3_tEfNS_4arch4Sm90ELb0ELb1ELb0ELb1ELb1ELb0ELb0ELb1ELb1ELb1ELb0ELb0EEENS1_21CollectiveEpilogueFwdINS6_IJSA_SA_SA_EEES9_NS_10bfloat16_tESF_Li256ELb1ELb1ELb0ELb1EEENS1_36VarlenDynamicPersistentTileSchedulerILi128ELi128ELi256ELi128ELb0ELb1ELb1ELb1ELb0ELb1EEEEEEEEEvNT_6ParamsE)
        /*0110*/ 	.word	0x00000000


	//----- nvinfo : EIATTR_MIN_STACK_SIZE
	.align		4
.L_56:
        /*0114*/ 	.byte	0x04, 0x12
        /*0116*/ 	.short	(.L_58 - .L_57)
	.align		4
.L_57:
        /*0118*/ 	.word	index@(_ZN7cutlass13device_kernelIN5flash11enable_sm90INS1_16FlashAttnFwdSm90INS1_25CollectiveMainloopFwdSm90ILi2EN4cute5tupleIJNS5_1CILi1EEES8_S8_EEENS6_IJNS7_ILi128EEESA_NS7_ILi192EEEEEELi128ENS_12float_e4m3_tEfNS_4arch4Sm90ELb0ELb1ELb0ELb1ELb1ELb1ELb0ELb1ELb1ELb1ELb0ELb0EEENS1_21CollectiveEpilogueFwdINS6_IJSA_SA_SA_EEES9_NS_10bfloat16_tESF_Li256ELb1ELb1ELb0ELb1EEENS1_36VarlenDynamicPersistentTileSchedulerILi128ELi128ELi256ELi128ELb0ELb1ELb1ELb1ELb0ELb1EEEEEEEEEvNT_6ParamsE)
        /*011c*/ 	.word	0x00000000


	//----- nvinfo : EIATTR_MIN_STACK_SIZE
	.align		4
.L_58:
        /*0120*/ 	.byte	0x04, 0x12
        /*0122*/ 	.short	(.L_60 - .L_59)
	.align		4
.L_59:
        /*0124*/ 	.word	index@(_ZN7cutlass13device_kernelIN5flash11enable_sm90INS1_16FlashAttnFwdSm90INS1_25CollectiveMainloopFwdSm90ILi2EN4cute5tupleIJNS5_1CILi1EEES8_S8_EEENS6_IJNS7_ILi128EEENS7_ILi160EEENS7_ILi192EEEEEELi128ENS_12float_e4m3_tEfNS_4arch4Sm90ELb1ELb0ELb0ELb0ELb1ELb0ELb0ELb1ELb1ELb1ELb0ELb0EEENS1_21CollectiveEpilogueFwdINS6_IJSA_SA_SB_EEES9_NS_10bfloat16_tESG_Li256ELb0ELb1ELb0ELb1EEENS1_30DynamicPersistentTileSchedulerILi256ELi128ELb0ELb1ELb1EEEEEEEEEvNT_6ParamsE)
        /*0128*/ 	.word	0x00000000


	//----- nvinfo : EIATTR_MIN_STACK_SIZE
	.align		4
.L_60:
        /*012c*/ 	.byte	0x04, 0x12
        /*012e*/ 	.short	(.L_62 - .L_61)
	.align		4
.L_61:
        /*0130*/ 	.word	index@(_ZN7cutlass13device_kernelIN5flash11enable_sm90INS1_16FlashAttnFwdSm90INS1_25CollectiveMainloopFwdSm90ILi2EN4cute5tupleIJNS5_1CILi1EEES8_S8_EEENS6_IJNS7_ILi128EEENS7_ILi160EEENS7_ILi192EEEEEELi128ENS_12float_e4m3_tEfNS_4arch4Sm90ELb1ELb0ELb0ELb1ELb1ELb0ELb0ELb1ELb1ELb1ELb0ELb0EEENS1_21CollectiveEpilogueFwdINS6_IJSA_SA_SB_EEES9_NS_10bfloat16_tESG_Li256ELb1ELb1ELb0ELb1EEENS1_36VarlenDynamicPersistentTileSchedulerILi128ELi160ELi256ELi128ELb0ELb1ELb1ELb1ELb1ELb1EEEEEEEEEvNT_6ParamsE)
        /*0134*/ 	.word	0x00000000


	//----- nvinfo : EIATTR_MIN_STACK_SIZE
	.align		4
.L_62:
        /*0138*/ 	.byte	0x04, 0x12
        /*013a*/ 	.short	(.L_64 - .L_63)
	.align		4
.L_63:
        /*013c*/ 	.word	index@(_ZN7cutlass13device_kernelIN5flash11enable_sm90INS1_16FlashAttnFwdSm90INS1_25CollectiveMainloopFwdSm90ILi2EN4cute5tupleIJNS5_1CILi1EEES8_S8_EEENS6_IJNS7_ILi128EEENS7_ILi160EEENS7_ILi192EEEEEELi128ENS_12float_e4m3_tEfNS_4arch4Sm90ELb1ELb0ELb0ELb1ELb1ELb1ELb0ELb1ELb1ELb1ELb0ELb0EEENS1_21CollectiveEpilogueFwdINS6_IJSA_SA_SB_EEES9_NS_10bfloat16_tESG_Li256ELb1ELb1ELb0ELb1EEENS1_36VarlenDynamicPersistentTileSchedulerILi128ELi160ELi256ELi128ELb0ELb1ELb1ELb1ELb1ELb1EEEEEEEEEvNT_6ParamsE)
        /*0140*/ 	.word	0x00000000
.L_64:


//--------------------- .nv.compat                --------------------------
	.section	.nv.compat,"",@"SHT_CUDA_COMPAT_INFO"
	.align	4
        /*0000*/ 	.byte	0x02, 0x09, 0x01, 0x00, 0x02, 0x02, 0x01, 0x00, 0x02, 0x05, 0x05, 0x00, 0x03, 0x07, 0x01, 0x01
        /*0010*/ 	.byte	0x02, 0x03, 0x00, 0x00, 0x02, 0x06, 0x01, 0x00, 0x04, 0x0b, 0x08, 0x00, 0x00, 0x00, 0x00, 0x00
        /*0020*/ 	.byte	0x00, 0x00, 0x00, 0x00


//--------------------- .nv.info._ZN7cutlass13device_kernelIN5flash11enable_sm90INS1_16FlashAttnFwdSm90INS1_25CollectiveMainloopFwdSm90ILi2EN4cute5tupleIJNS5_1CILi1EEES8_S8_EEENS6_IJNS7_ILi128EEENS7_ILi160EEENS7_ILi192EEEEEELi128ENS_12float_e4m3_tEfNS_4arch4Sm90ELb0ELb0ELb0ELb0ELb1ELb0ELb0ELb1ELb1ELb1ELb0ELb0EEENS1_21CollectiveEpilogueFwdINS6_IJSA_SA_SB_EEES9_NS_10bfloat16_tESG_Li256ELb0ELb1ELb0ELb1EEENS1_29StaticPersistentTileSchedulerILb0EEEEEEEEEvNT_6ParamsE --------------------------
	.section	.nv.info._ZN7cutlass13device_kernelIN5flash11enable_sm90INS1_16FlashAttnFwdSm90INS1_25CollectiveMainloopFwdSm90ILi2EN4cute5tupleIJNS5_1CILi1EEES8_S8_EEENS6_IJNS7_ILi128EEENS7_ILi160EEENS7_ILi192EEEEEELi128ENS_12float_e4m3_tEfNS_4arch4Sm90ELb0ELb0ELb0ELb0ELb1ELb0ELb0ELb1ELb1ELb1ELb0ELb0EEENS1_21CollectiveEpilogueFwdINS6_IJSA_SA_SB_EEES9_NS_10bfloat16_tESG_Li256ELb0ELb1ELb0ELb1EEENS1_29StaticPersistentTileSchedulerILb0EEEEEEEEEvNT_6ParamsE,"",@"SHT_CUDA_INFO"
	.sectionflags	@""
	.align	4


	//----- nvinfo : EIATTR_CUDA_API_VERSION
	.align		4
        /*0000*/ 	.byte	0x04, 0x37
        /*0002*/ 	.short	(.L_66 - .L_65)
.L_65:
        /*0004*/ 	.word	0x00000082


	//----- nvinfo : EIATTR_KPARAM_INFO
	.align		4
.L_66:
        /*0008*/ 	.byte	0x04, 0x17
        /*000a*/ 	.short	(.L_68 - .L_67)
.L_67:
        /*000c*/ 	.word	0x00000000
        /*0010*/ 	.short	0x0000
        /*0012*/ 	.short	0x0000
        /*0014*/ 	.byte	0x00, 0xf0, 0x01, 0x28


	//----- nvinfo : EIATTR_SPARSE_MMA_MASK
	.align		4
.L_68:
        /*0018*/ 	.byte	0x03, 0x50
        /*001a*/ 	.short	0x0000


	//----- nvinfo : EIATTR_MAXREG_COUNT
	.align		4
        /*001c*/ 	.byte	0x03, 0x1b
        /*001e*/ 	.short	0x00a8


	//----- nvinfo : EIATTR_MERCURY_ISA_VERSION
	.align		4
        /*0020*/ 	.byte	0x03, 0x5f
        /*0022*/ 	.short	0x0101


	//----- nvinfo : EIATTR_VRC_CTA_INIT_COUNT
	.align		4
        /*0024*/ 	.byte	0x02, 0x4a
	.zero		1
	.zero		1


	//----- nvinfo : EIATTR_EXIT_INSTR_OFFSETS
	.align		4
        /*0028*/ 	.byte	0x04, 0x1c
        /*002a*/ 	.short	(.L_70 - .L_69)


	//   ....[0]....
.L_69:
        /*002c*/ 	.word	0x00000010


	//----- nvinfo : EIATTR_MAX_THREADS
	.align		4
.L_70:
        /*0030*/ 	.byte	0x04, 0x05
        /*0032*/ 	.short	(.L_72 - .L_71)
.L_71:
        /*0034*/ 	.word	0x00000180
        /*0038*/ 	.word	0x00000001
        /*003c*/ 	.word	0x00000001


	//----- nvinfo : EIATTR_CBANK_PARAM_SIZE
	.align		4
.L_72:
        /*0040*/ 	.byte	0x03, 0x19
        /*0042*/ 	.short	0x0a00


	//----- nvinfo : EIATTR_PARAM_CBANK
	.align		4
        /*0044*/ 	.byte	0x04, 0x0a
        /*0046*/ 	.short	(.L_74 - .L_73)
	.align		4
.L_73:
        /*0048*/ 	.word	index@(.nv.constant0._ZN7cutlass13device_kernelIN5flash11enable_sm90INS1_16FlashAttnFwdSm90INS1_25CollectiveMainloopFwdSm90ILi2EN4cute5tupleIJNS5_1CILi1EEES8_S8_EEENS6_IJNS7_ILi128EEENS7_ILi160EEENS7_ILi192EEEEEELi128ENS_12float_e4m3_tEfNS_4arch4Sm90ELb0ELb0ELb0ELb0ELb1ELb0ELb0ELb1ELb1ELb1ELb0ELb0EEENS1_21CollectiveEpilogueFwdINS6_IJSA_SA_SB_EEES9_NS_10bfloat16_tESG_Li256ELb0ELb1ELb0ELb1EEENS1_29StaticPersistentTileSchedulerILb0EEEEEEEEEvNT_6ParamsE)
        /*004c*/ 	.short	0x0380
        /*004e*/ 	.short	0x0a00


	//----- nvinfo : EIATTR_SW_WAR
	.align		4
.L_74:
        /*0050*/ 	.byte	0x04, 0x36
        /*0052*/ 	.short	(.L_76 - .L_75)
.L_75:
        /*0054*/ 	.word	0x00000008
.L_76:


//--------------------- .nv.info._ZN7cutlass13device_kernelIN5flash11enable_sm90INS1_16FlashAttnFwdSm90INS1_25CollectiveMainloopFwdSm90ILi2EN4cute5tupleIJNS5_1CILi1EEES8_S8_EEENS6_IJNS7_ILi128EEENS7_ILi160EEENS7_ILi192EEEEEELi128ENS_12float_e4m3_tEfNS_4arch4Sm90ELb0ELb0ELb0ELb1ELb1ELb0ELb0ELb1ELb1ELb1ELb0ELb0EEENS1_21CollectiveEpilogueFwdINS6_IJSA_SA_SB_EEES9_NS_10bfloat16_tESG_Li256ELb1ELb1ELb0ELb1EEENS1_36VarlenDynamicPersistentTileSchedulerILi128ELi160ELi256ELi128ELb0ELb1ELb1ELb0ELb1ELb1EEEEEEEEEvNT_6ParamsE --------------------------
	.section	.nv.info._ZN7cutlass13device_kernelIN5flash11enable_sm90INS1_16FlashAttnFwdSm90INS1_25CollectiveMainloopFwdSm90ILi2EN4cute5tupleIJNS5_1CILi1EEES8_S8_EEENS6_IJNS7_ILi128EEENS7_ILi160EEENS7_ILi192EEEEEELi128ENS_12float_e4m3_tEfNS_4arch4Sm90ELb0ELb0ELb0ELb1ELb1ELb0ELb0ELb1ELb1ELb1ELb0ELb0EEENS1_21CollectiveEpilogueFwdINS6_IJSA_SA_SB_EEES9_NS_10bfloat16_tESG_Li256ELb1ELb1ELb0ELb1EEENS1_36VarlenDynamicPersistentTileSchedulerILi128ELi160ELi256ELi128ELb0ELb1ELb1ELb0ELb1ELb1EEEEEEEEEvNT_6ParamsE,"",@"SHT_CUDA_INFO"
	.sectionflags	@""
	.align	4


	//----- nvinfo : EIATTR_CUDA_API_VERSION
	.align		4
        /*0000*/ 	.byte	0x04, 0x37
        /*0002*/ 	.short	(.L_78 - .L_77)
.L_77:
        /*0004*/ 	.word	0x00000082


	//----- nvinfo : EIATTR_KPARAM_INFO
	.align		4
.L_78:
        /*0008*/ 	.byte	0x04, 0x17
        /*000a*/ 	.short	(.L_80 - .L_79)
.L_79:
        /*000c*/ 	.word	0x00000000
        /*0010*/ 	.short	0x0000
        /*0012*/ 	.short	0x0000
        /*0014*/ 	.byte	0x00, 0xf0, 0x01, 0x2a


	//----- nvinfo : EIATTR_SPARSE_MMA_MASK
	.align		4
.L_80:
        /*0018*/ 	.byte	0x03, 0x50
        /*001a*/ 	.short	0x0000


	//----- nvinfo : EIATTR_MAXREG_COUNT
	.align		4
        /*001c*/ 	.byte	0x03, 0x1b
        /*001e*/ 	.short	0x00a8


	//----- nvinfo : EIATTR_MERCURY_ISA_VERSION
	.align		4
        /*0020*/ 	.byte	0x03, 0x5f
        /*0022*/ 	.short	0x0101


	//----- nvinfo : EIATTR_VRC_CTA_INIT_COUNT
	.align		4
        /*0024*/ 	.byte	0x02, 0x4a
	.zero		1
	.zero		1


	//----- nvinfo : EIATTR_EXIT_INSTR_OFFSETS
	.align		4
        /*0028*/ 	.byte	0x04, 0x1c
        /*002a*/ 	.short	(.L_82 - .L_81)


	//   ....[0]....
.L_81:
        /*002c*/ 	.word	0x00000010


	//----- nvinfo : EIATTR_MAX_THREADS
	.align		4
.L_82:
        /*0030*/ 	.byte	0x04, 0x05
        /*0032*/ 	.short	(.L_84 - .L_83)
.L_83:
        /*0034*/ 	.word	0x00000180
        /*0038*/ 	.word	0x00000001
        /*003c*/ 	.word	0x00000001


	//----- nvinfo : EIATTR_CBANK_PARAM_SIZE
	.align		4
.L_84:
        /*0040*/ 	.byte	0x03, 0x19
        /*0042*/ 	.short	0x0a80


	//----- nvinfo : EIATTR_PARAM_CBANK
	.align		4
        /*0044*/ 	.byte	0x04, 0x0a
        /*0046*/ 	.short	(.L_86 - .L_85)
	.align		4
.L_85:
        /*0048*/ 	.word	index@(.nv.constant0._ZN7cutlass13device_kernelIN5flash11enable_sm90INS1_16FlashAttnFwdSm90INS1_25CollectiveMainloopFwdSm90ILi2EN4cute5tupleIJNS5_1CILi1EEES8_S8_EEENS6_IJNS7_ILi128EEENS7_ILi160EEENS7_ILi192EEEEEELi128ENS_12float_e4m3_tEfNS_4arch4Sm90ELb0ELb0ELb0ELb1ELb1ELb0ELb0ELb1ELb1ELb1ELb0ELb0EEENS1_21CollectiveEpilogueFwdINS6_IJSA_SA_SB_EEES9_NS_10bfloat16_tESG_Li256ELb1ELb1ELb0ELb1EEENS1_36VarlenDynamicPersistentTileSchedulerILi128ELi160ELi256ELi128ELb0ELb1ELb1ELb0ELb1ELb1EEEEEEEEEvNT_6ParamsE)
        /*004c*/ 	.short	0x0380
        /*004e*/ 	.short	0x0a80


	//----- nvinfo : EIATTR_SW_WAR
	.align		4
.L_86:
        /*0050*/ 	.byte	0x04, 0x36
        /*0052*/ 	.short	(.L_88 - .L_87)
.L_87:
        /*0054*/ 	.word	0x00000008
.L_88:


//--------------------- .nv.info._ZN7cutlass13device_kernelIN5flash11enable_sm90INS1_16FlashAttnFwdSm90INS1_25CollectiveMainloopFwdSm90ILi2EN4cute5tupleIJNS5_1CILi1EEES8_S8_EEENS6_IJNS7_ILi128EEENS7_ILi160EEENS7_ILi192EEEEEELi128ENS_12float_e4m3_tEfNS_4arch4Sm90ELb0ELb0ELb0ELb1ELb1ELb1ELb0ELb1ELb1ELb1ELb0ELb0EEENS1_21CollectiveEpilogueFwdINS6_IJSA_SA_SB_EEES9_NS_10bfloat16_tESG_Li256ELb1ELb1ELb0ELb1EEENS1_36VarlenDynamicPersistentTileSchedulerILi128ELi160ELi256ELi128ELb0ELb1ELb1ELb0ELb1ELb1EEEEEEEEEvNT_6ParamsE --------------------------
	.section	.nv.info._ZN7cutlass13device_kernelIN5flash11enable_sm90INS1_16FlashAttnFwdSm90INS1_25CollectiveMainloopFwdSm90ILi2EN4cute5tupleIJNS5_1CILi1EEES8_S8_EEENS6_IJNS7_ILi128EEENS7_ILi160EEENS7_ILi192EEEEEELi128ENS_12float_e4m3_tEfNS_4arch4Sm90ELb0ELb0ELb0ELb1ELb1ELb1ELb0ELb1ELb1ELb1ELb0ELb0EEENS1_21CollectiveEpilogueFwdINS6_IJSA_SA_SB_EEES9_NS_10bfloat16_tESG_Li256ELb1ELb1ELb0ELb1EEENS1_36VarlenDynamicPersistentTileSchedulerILi128ELi160ELi256ELi128ELb0ELb1ELb1ELb0ELb1ELb1EEEEEEEEEvNT_6ParamsE,"",@"SHT_CUDA_INFO"
	.sectionflags	@""
	.align	4


	//----- nvinfo : EIATTR_CUDA_API_VERSION
	.align		4
        /*0000*/ 	.byte	0x04, 0x37
        /*0002*/ 	.short	(.L_90 - .L_89)
.L_89:
        /*0004*/ 	.word	0x00000082


	//----- nvinfo : EIATTR_KPARAM_INFO
	.align		4
.L_90:
        /*0008*/ 	.byte	0x04, 0x17
        /*000a*/ 	.short	(.L_92 - .L_91)
.L_91:
        /*000c*/ 	.word	0x00000000
        /*0010*/ 	.short	0x0000
        /*0012*/ 	.short	0x0000
        /*0014*/ 	.byte	0x00, 0xf0, 0x01, 0x2a


	//----- nvinfo : EIATTR_SPARSE_MMA_MASK
	.align		4
.L_92:
        /*0018*/ 	.byte	0x03, 0x50
        /*001a*/ 	.short	0x0000


	//----- nvinfo : EIATTR_MAXREG_COUNT
	.align		4
        /*001c*/ 	.byte	0x03, 0x1b
        /*001e*/ 	.short	0x00a8


	//----- nvinfo : EIATTR_MERCURY_ISA_VERSION
	.align		4
        /*0020*/ 	.byte	0x03, 0x5f
        /*0022*/ 	.short	0x0101


	//----- nvinfo : EIATTR_VRC_CTA_INIT_COUNT
	.align		4
        /*0024*/ 	.byte	0x02, 0x4a
	.zero		1
	.zero		1


	//----- nvinfo : EIATTR_EXIT_INSTR_OFFSETS
	.align		4
        /*0028*/ 	.byte	0x04, 0x1c
        /*002a*/ 	.short	(.L_94 - .L_93)


	//   ....[0]....
.L_93:
        /*002c*/ 	.word	0x00000010


	//----- nvinfo : EIATTR_MAX_THREADS
	.align		4
.L_94:
        /*0030*/ 	.byte	0x04, 0x05
        /*0032*/ 	.short	(.L_96 - .L_95)
.L_95:
        /*0034*/ 	.word	0x00000180
        /*0038*/ 	.word	0x00000001
        /*003c*/ 	.word	0x00000001


	//----- nvinfo : EIATTR_CBANK_PARAM_SIZE
	.align		4
.L_96:
        /*0040*/ 	.byte	0x03, 0x19
        /*0042*/ 	.short	0x0a80


	//----- nvinfo : EIATTR_PARAM_CBANK
	.align		4
        /*0044*/ 	.byte	0x04, 0x0a
        /*0046*/ 	.short	(.L_98 - .L_97)
	.align		4
.L_97:
        /*0048*/ 	.word	index@(.nv.constant0._ZN7cutlass13device_kernelIN5flash11enable_sm90INS1_16FlashAttnFwdSm90INS1_25CollectiveMainloopFwdSm90ILi2EN4cute5tupleIJNS5_1CILi1EEES8_S8_EEENS6_IJNS7_ILi128EEENS7_ILi160EEENS7_ILi192EEEEEELi128ENS_12float_e4m3_tEfNS_4arch4Sm90ELb0ELb0ELb0ELb1ELb1ELb1ELb0ELb1ELb1ELb1ELb0ELb0EEENS1_21CollectiveEpilogueFwdINS6_IJSA_SA_SB_EEES9_NS_10bfloat16_tESG_Li256ELb1ELb1ELb0ELb1EEENS1_36VarlenDynamicPersistentTileSchedulerILi128ELi160ELi256ELi128ELb0ELb1ELb1ELb0ELb1ELb1EEEEEEEEEvNT_6ParamsE)
        /*004c*/ 	.short	0x0380
        /*004e*/ 	.short	0x0a80


	//----- nvinfo : EIATTR_SW_WAR
	.align		4
.L_98:
        /*0050*/ 	.byte	0x04, 0x36
        /*0052*/ 	.short	(.L_100 - .L_99)
.L_99:
        /*0054*/ 	.word	0x00000008
.L_100:


//--------------------- .nv.info._ZN7cutlass13device_kernelIN5flash11enable_sm90INS1_16FlashAttnFwdSm90INS1_25CollectiveMainloopFwdSm90ILi2EN4cute5tupleIJNS5_1CILi1EEES8_S8_EEENS6_IJNS7_ILi128EEESA_NS7_ILi192EEEEEELi128ENS_12float_e4m3_tEfNS_4arch4Sm90ELb0ELb1ELb0ELb0ELb1ELb0ELb0ELb1ELb1ELb1ELb0ELb0EEENS1_21CollectiveEpilogueFwdINS6_IJSA_SA_SA_EEES9_NS_10bfloat16_tESF_Li256ELb0ELb1ELb0ELb1EEENS1_30DynamicPersistentTileSchedulerILi256ELi128ELb0ELb1ELb1EEEEEEEEEvNT_6ParamsE --------------------------
	.section	.nv.info._ZN7cutlass13device_kernelIN5flash11enable_sm90INS1_16FlashAttnFwdSm90INS1_25CollectiveMainloopFwdSm90ILi2EN4cute5tupleIJNS5_1CILi1EEES8_S8_EEENS6_IJNS7_ILi128EEESA_NS7_ILi192EEEEEELi128ENS_12float_e4m3_tEfNS_4arch4Sm90ELb0ELb1ELb0ELb0ELb1ELb0ELb0ELb1ELb1ELb1ELb0ELb0EEENS1_21CollectiveEpilogueFwdINS6_IJSA_SA_SA_EEES9_NS_10bfloat16_tESF_Li256ELb0ELb1ELb0ELb1EEENS1_30DynamicPersistentTileSchedulerILi256ELi128ELb0ELb1ELb1EEEEEEEEEvNT_6ParamsE,"",@"SHT_CUDA_INFO"
	.sectionflags	@""
	.align	4


	//----- nvinfo : EIATTR_CUDA_API_VERSION
	.align		4
        /*0000*/ 	.byte	0x04, 0x37
        /*0002*/ 	.short	(.L_102 - .L_101)
.L_101:
        /*0004*/ 	.word	0x00000082


	//----- nvinfo : EIATTR_KPARAM_INFO
	.align		4
.L_102:
        /*0008*/ 	.byte	0x04, 0x17
        /*000a*/ 	.short	(.L_104 - .L_103)
.L_103:
        /*000c*/ 	.word	0x00000000
        /*0010*/ 	.short	0x0000
        /*0012*/ 	.short	0x0000
        /*0014*/ 	.byte	0x00, 0xf0, 0x01, 0x2a


	//----- nvinfo : EIATTR_SPARSE_MMA_MASK
	.align		4
.L_104:
        /*0018*/ 	.byte	0x03, 0x50
        /*001a*/ 	.short	0x0000


	//----- nvinfo : EIATTR_MAXREG_COUNT
	.align		4
        /*001c*/ 	.byte	0x03, 0x1b
        /*001e*/ 	.short	0x00a8


	//----- nvinfo : EIATTR_MERCURY_ISA_VERSION
	.align		4
        /*0020*/ 	.byte	0x03, 0x5f
        /*0022*/ 	.short	0x0101


	//----- nvinfo : EIATTR_VRC_CTA_INIT_COUNT
	.align		4
        /*0024*/ 	.byte	0x02, 0x4a
	.zero		1
	.zero		1


	//----- nvinfo : EIATTR_EXIT_INSTR_OFFSETS
	.align		4
        /*0028*/ 	.byte	0x04, 0x1c
        /*002a*/ 	.short	(.L_106 - .L_105)


	//   ....[0]....
.L_105:
        /*002c*/ 	.word	0x00000010


	//----- nvinfo : EIATTR_MAX_THREADS
	.align		4
.L_106:
        /*0030*/ 	.byte	0x04, 0x05
        /*0032*/ 	.short	(.L_108 - .L_107)
.L_107:
        /*0034*/ 	.word	0x00000180
        /*0038*/ 	.word	0x00000001
        /*003c*/ 	.word	0x00000001


	//----- nvinfo : EIATTR_CBANK_PARAM_SIZE
	.align		4
.L_108:
        /*0040*/ 	.byte	0x03, 0x19
        /*0042*/ 	.short	0x0a80


	//----- nvinfo : EIATTR_PARAM_CBANK
	.align		4
        /*0044*/ 	.byte	0x04, 0x0a
        /*0046*/ 	.short	(.L_110 - .L_109)
	.align		4
.L_109:
        /*0048*/ 	.word	index@(.nv.constant0._ZN7cutlass13device_kernelIN5flash11enable_sm90INS1_16FlashAttnFwdSm90INS1_25CollectiveMainloopFwdSm90ILi2EN4cute5tupleIJNS5_1CILi1EEES8_S8_EEENS6_IJNS7_ILi128EEESA_NS7_ILi192EEEEEELi128ENS_12float_e4m3_tEfNS_4arch4Sm90ELb0ELb1ELb0ELb0ELb1ELb0ELb0ELb1ELb1ELb1ELb0ELb0EEENS1_21CollectiveEpilogueFwdINS6_IJSA_SA_SA_EEES9_NS_10bfloat16_tESF_Li256ELb0ELb1ELb0ELb1EEENS1_30DynamicPersistentTileSchedulerILi256ELi128ELb0ELb1ELb1EEEEEEEEEvNT_6ParamsE)
        /*004c*/ 	.short	0x0380
        /*004e*/ 	.short	0x0a80


	//----- nvinfo : EIATTR_SW_WAR
	.align		4
.L_110:
        /*0050*/ 	.byte	0x04, 0x36
        /*0052*/ 	.short	(.L_112 - .L_111)
.L_111:
        /*0054*/ 	.word	0x00000008
.L_112:


//--------------------- .nv.info._ZN7cutlass13device_kernelIN5flash11enable_sm90INS1_16FlashAttnFwdSm90INS1_25CollectiveMainloopFwdSm90ILi2EN4cute5tupleIJNS5_1CILi1EEES8_S8_EEENS6_IJNS7_ILi128EEESA_NS7_ILi192EEEEEELi128ENS_12float_e4m3_tEfNS_4arch4Sm90ELb0ELb1ELb0ELb1ELb1ELb0ELb0ELb1ELb1ELb1ELb0ELb0EEENS1_21CollectiveEpilogueFwdINS6_IJSA_SA_SA_EEES9_NS_10bfloat16_tESF_Li256ELb1ELb1ELb0ELb1EEENS1_36VarlenDynamicPersistentTileSchedulerILi128ELi128ELi256ELi128ELb0ELb1ELb1ELb1ELb0ELb1EEEEEEEEEvNT_6ParamsE --------------------------
	.section	.nv.info._ZN7cutlass13device_kernelIN5flash11enable_sm90INS1_16FlashAttnFwdSm90INS1_25CollectiveMainloopFwdSm90ILi2EN4cute5tupleIJNS5_1CILi1EEES8_S8_EEENS6_IJNS7_ILi128EEESA_NS7_ILi192EEEEEELi128ENS_12float_e4m3_tEfNS_4arch4Sm90ELb0ELb1ELb0ELb1ELb1ELb0ELb0ELb1ELb1ELb1ELb0ELb0EEENS1_21CollectiveEpilogueFwdINS6_IJSA_SA_SA_EEES9_NS_10bfloat16_tESF_Li256ELb1ELb1ELb0ELb1EEENS1_36VarlenDynamicPersistentTileSchedulerILi128ELi128ELi256ELi128ELb0ELb1ELb1ELb1ELb0ELb1EEEEEEEEEvNT_6ParamsE,"",@"SHT_CUDA_INFO"
	.sectionflags	@""
	.align	4


	//----- nvinfo : EIATTR_CUDA_API_VERSION
	.align		4
        /*0000*/ 	.byte	0x04, 0x37
        /*0002*/ 	.short	(.L_114 - .L_113)
.L_113:
        /*0004*/ 	.word	0x00000082


	//----- nvinfo : EIATTR_KPARAM_INFO
	.align		4
.L_114:
        /*0008*/ 	.byte	0x04, 0x17
        /*000a*/ 	.short	(.L_116 - .L_115)
.L_115:
        /*000c*/ 	.word	0x00000000
        /*0010*/ 	.short	0x0000
        /*0012*/ 	.short	0x0000
        /*0014*/ 	.byte	0x00, 0xf0, 0x01, 0x2a


	//----- nvinfo : EIATTR_SPARSE_MMA_MASK
	.align		4
.L_116:
        /*0018*/ 	.byte	0x03, 0x50
        /*001a*/ 	.short	0x0000


	//----- nvinfo : EIATTR_MAXREG_COUNT
	.align		4
        /*001c*/ 	.byte	0x03, 0x1b
        /*001e*/ 	.short	0x00a8


	//----- nvinfo : EIATTR_MERCURY_ISA_VERSION
	.align		4
        /*0020*/ 	.byte	0x03, 0x5f
        /*0022*/ 	.short	0x0101


	//----- nvinfo : EIATTR_VRC_CTA_INIT_COUNT
	.align		4
        /*0024*/ 	.byte	0x02, 0x4a
	.zero		1
	.zero		1


	//----- nvinfo : EIATTR_EXIT_INSTR_OFFSETS
	.align		4
        /*0028*/ 	.byte	0x04, 0x1c
        /*002a*/ 	.short	(.L_118 - .L_117)


	//   ....[0]....
.L_117:
        /*002c*/ 	.word	0x00000010


	//----- nvinfo : EIATTR_MAX_THREADS
	.align		4
.L_118:
        /*0030*/ 	.byte	0x04, 0x05
        /*0032*/ 	.short	(.L_120 - .L_119)
.L_119:
        /*0034*/ 	.word	0x00000180
        /*0038*/ 	.word	0x00000001
        /*003c*/ 	.word	0x00000001


	//----- nvinfo : EIATTR_CBANK_PARAM_SIZE
	.align		4
.L_120:
        /*0040*/ 	.byte	0x03, 0x19
        /*0042*/ 	.short	0x0a80


	//----- nvinfo : EIATTR_PARAM_CBANK
	.align		4
        /*0044*/ 	.byte	0x04, 0x0a
        /*0046*/ 	.short	(.L_122 - .L_121)
	.align		4
.L_121:
        /*0048*/ 	.word	index@(.nv.constant0._ZN7cutlass13device_kernelIN5flash11enable_sm90INS1_16FlashAttnFwdSm90INS1_25CollectiveMainloopFwdSm90ILi2EN4cute5tupleIJNS5_1CILi1EEES8_S8_EEENS6_IJNS7_ILi128EEESA_NS7_ILi192EEEEEELi128ENS_12float_e4m3_tEfNS_4arch4Sm90ELb0ELb1ELb0ELb1ELb1ELb0ELb0ELb1ELb1ELb1ELb0ELb0EEENS1_21CollectiveEpilogueFwdINS6_IJSA_SA_SA_EEES9_NS_10bfloat16_tESF_Li256ELb1ELb1ELb0ELb1EEENS1_36VarlenDynamicPersistentTileSchedulerILi128ELi128ELi256ELi128ELb0ELb1ELb1ELb1ELb0ELb1EEEEEEEEEvNT_6ParamsE)
        /*004c*/ 	.short	0x0380
        /*004e*/ 	.short	0x0a80


	//----- nvinfo : EIATTR_SW_WAR
	.align		4
.L_122:
        /*0050*/ 	.byte	0x04, 0x36
        /*0052*/ 	.short	(.L_124 - .L_123)
.L_123:
        /*0054*/ 	.word	0x00000008
.L_124:


//--------------------- .nv.info._ZN7cutlass13device_kernelIN5flash11enable_sm90INS1_16FlashAttnFwdSm90INS1_25CollectiveMainloopFwdSm90ILi2EN4cute5tupleIJNS5_1CILi1EEES8_S8_EEENS6_IJNS7_ILi128EEESA_NS7_ILi192EEEEEELi128ENS_12float_e4m3_tEfNS_4arch4Sm90ELb0ELb1ELb0ELb1ELb1ELb1ELb0ELb1ELb1ELb1ELb0ELb0EEENS1_21CollectiveEpilogueFwdINS6_IJSA_SA_SA_EEES9_NS_10bfloat16_tESF_Li256ELb1ELb1ELb0ELb1EEENS1_36VarlenDynamicPersistentTileSchedulerILi128ELi128ELi256ELi128ELb0ELb1ELb1ELb1ELb0ELb1EEEEEEEEEvNT_6ParamsE --------------------------
	.section	.nv.info._ZN7cutlass13device_kernelIN5flash11enable_sm90INS1_16FlashAttnFwdSm90INS1_25CollectiveMainloopFwdSm90ILi2EN4cute5tupleIJNS5_1CILi1EEES8_S8_EEENS6_IJNS7_ILi128EEESA_NS7_ILi192EEEEEELi128ENS_12float_e4m3_tEfNS_4arch4Sm90ELb0ELb1ELb0ELb1ELb1ELb1ELb0ELb1ELb1ELb1ELb0ELb0EEENS1_21CollectiveEpilogueFwdINS6_IJSA_SA_SA_EEES9_NS_10bfloat16_tESF_Li256ELb1ELb1ELb0ELb1EEENS1_36VarlenDynamicPersistentTileSchedulerILi128ELi128ELi256ELi128ELb0ELb1ELb1ELb1ELb0ELb1EEEEEEEEEvNT_6ParamsE,"",@"SHT_CUDA_INFO"
	.sectionflags	@""
	.align	4


	//----- nvinfo : EIATTR_CUDA_API_VERSION
	.align		4
        /*0000*/ 	.byte	0x04, 0x37
        /*0002*/ 	.short	(.L_126 - .L_125)
.L_125:
        /*0004*/ 	.word	0x00000082


	//----- nvinfo : EIATTR_KPARAM_INFO
	.align		4
.L_126:
        /*0008*/ 	.byte	0x04, 0x17
        /*000a*/ 	.short	(.L_128 - .L_127)
.L_127:
        /*000c*/ 	.word	0x00000000
        /*0010*/ 	.short	0x0000
        /*0012*/ 	.short	0x0000
        /*0014*/ 	.byte	0x00, 0xf0, 0x01, 0x2a


	//----- nvinfo : EIATTR_SPARSE_MMA_MASK
	.align		4
.L_128:
        /*0018*/ 	.byte	0x03, 0x50
        /*001a*/ 	.short	0x0000


	//----- nvinfo : EIATTR_MAXREG_COUNT
	.align		4
        /*001c*/ 	.byte	0x03, 0x1b
        /*001e*/ 	.short	0x00a8


	//----- nvinfo : EIATTR_MERCURY_ISA_VERSION
	.align		4
        /*0020*/ 	.byte	0x03, 0x5f
        /*0022*/ 	.short	0x0101


	//----- nvinfo : EIATTR_VRC_CTA_INIT_COUNT
	.align		4
        /*0024*/ 	.byte	0x02, 0x4a
	.zero		1
	.zero		1


	//----- nvinfo : EIATTR_EXIT_INSTR_OFFSETS
	.align		4
        /*0028*/ 	.byte	0x04, 0x1c
        /*002a*/ 	.short	(.L_130 - .L_129)


	//   ....[0]....
.L_129:
        /*002c*/ 	.word	0x00000010


	//----- nvinfo : EIATTR_MAX_THREADS
	.align		4
.L_130:
        /*0030*/ 	.byte	0x04, 0x05
        /*0032*/ 	.short	(.L_132 - .L_131)
.L_131:
        /*0034*/ 	.word	0x00000180
        /*0038*/ 	.word	0x00000001
        /*003c*/ 	.word	0x00000001


	//----- nvinfo : EIATTR_CBANK_PARAM_SIZE
	.align		4
.L_132:
        /*0040*/ 	.byte	0x03, 0x19
        /*0042*/ 	.short	0x0a80


	//----- nvinfo : EIATTR_PARAM_CBANK
	.align		4
        /*0044*/ 	.byte	0x04, 0x0a
        /*0046*/ 	.short	(.L_134 - .L_133)
	.align		4
.L_133:
        /*0048*/ 	.word	index@(.nv.constant0._ZN7cutlass13device_kernelIN5flash11enable_sm90INS1_16FlashAttnFwdSm90INS1_25CollectiveMainloopFwdSm90ILi2EN4cute5tupleIJNS5_1CILi1EEES8_S8_EEENS6_IJNS7_ILi128EEESA_NS7_ILi192EEEEEELi128ENS_12float_e4m3_tEfNS_4arch4Sm90ELb0ELb1ELb0ELb1ELb1ELb1ELb0ELb1ELb1ELb1ELb0ELb0EEENS1_21CollectiveEpilogueFwdINS6_IJSA_SA_SA_EEES9_NS_10bfloat16_tESF_Li256ELb1ELb1ELb0ELb1EEENS1_36VarlenDynamicPersistentTileSchedulerILi128ELi128ELi256ELi128ELb0ELb1ELb1ELb1ELb0ELb1EEEEEEEEEvNT_6ParamsE)
        /*004c*/ 	.short	0x0380
        /*004e*/ 	.short	0x0a80


	//----- nvinfo : EIATTR_SW_WAR
	.align		4
.L_134:
        /*0050*/ 	.byte	0x04, 0x36
        /*0052*/ 	.short	(.L_136 - .L_135)
.L_135:
        /*0054*/ 	.word	0x00000008
.L_136:


//--------------------- .nv.info._ZN7cutlass13device_kernelIN5flash11enable_sm90INS1_16FlashAttnFwdSm90INS1_25CollectiveMainloopFwdSm90ILi2EN4cute5tupleIJNS5_1CILi1EEES8_S8_EEENS6_IJNS7_ILi128EEENS7_ILi160EEENS7_ILi192EEEEEELi128ENS_12float_e4m3_tEfNS_4arch4Sm90ELb1ELb0ELb0ELb0ELb1ELb0ELb0ELb1ELb1ELb1ELb0ELb0EEENS1_21CollectiveEpilogueFwdINS6_IJSA_SA_SB_EEES9_NS_10bfloat16_tESG_Li256ELb0ELb1ELb0ELb1EEENS1_30DynamicPersistentTileSchedulerILi256ELi128ELb0ELb1ELb1EEEEEEEEEvNT_6ParamsE --------------------------
	.section	.nv.info._ZN7cutlass13device_kernelIN5flash11enable_sm90INS1_16FlashAttnFwdSm90INS1_25CollectiveMainloopFwdSm90ILi2EN4cute5tupleIJNS5_1CILi1EEES8_S8_EEENS6_IJNS7_ILi128EEENS7_ILi160EEENS7_ILi192EEEEEELi128ENS_12float_e4m3_tEfNS_4arch4Sm90ELb1ELb0ELb0ELb0ELb1ELb0ELb0ELb1ELb1ELb1ELb0ELb0EEENS1_21CollectiveEpilogueFwdINS6_IJSA_SA_SB_EEES9_NS_10bfloat16_tESG_Li256ELb0ELb1ELb0ELb1EEENS1_30DynamicPersistentTileSchedulerILi256ELi128ELb0ELb1ELb1EEEEEEEEEvNT_6ParamsE,"",@"SHT_CUDA_INFO"
	.sectionflags	@""
	.align	4


	//----- nvinfo : EIATTR_CUDA_API_VERSION
	.align		4
        /*0000*/ 	.byte	0x04, 0x37
        /*0002*/ 	.short	(.L_138 - .L_137)
.L_137:
        /*0004*/ 	.word	0x00000082


	//----- nvinfo : EIATTR_KPARAM_INFO
	.align		4
.L_138:
        /*0008*/ 	.byte	0x04, 0x17
        /*000a*/ 	.short	(.L_140 - .L_139)
.L_139:
        /*000c*/ 	.word	0x00000000
        /*0010*/ 	.short	0x0000
        /*0012*/ 	.short	0x0000
        /*0014*/ 	.byte	0x00, 0xf0, 0x01, 0x2a


	//----- nvinfo : EIATTR_SPARSE_MMA_MASK
	.align		4
.L_140:
        /*0018*/ 	.byte	0x03, 0x50
        /*001a*/ 	.short	0x0000


	//----- nvinfo : EIATTR_MAXREG_COUNT
	.align		4
        /*001c*/ 	.byte	0x03, 0x1b
        /*001e*/ 	.short	0x00a8


	//----- nvinfo : EIATTR_MERCURY_ISA_VERSION
	.align		4
        /*0020*/ 	.byte	0x03, 0x5f
        /*0022*/ 	.short	0x0101


	//----- nvinfo : EIATTR_VRC_CTA_INIT_COUNT
	.align		4
        /*0024*/ 	.byte	0x02, 0x4a
	.zero		1
	.zero		1


	//----- nvinfo : EIATTR_EXIT_INSTR_OFFSETS
	.align		4
        /*0028*/ 	.byte	0x04, 0x1c
        /*002a*/ 	.short	(.L_142 - .L_141)


	//   ....[0]....
.L_141:
        /*002c*/ 	.word	0x00000010


	//----- nvinfo : EIATTR_MAX_THREADS
	.align		4
.L_142:
        /*0030*/ 	.byte	0x04, 0x05
        /*0032*/ 	.short	(.L_144 - .L_143)
.L_143:
        /*0034*/ 	.word	0x00000180
        /*0038*/ 	.word	0x00000001
        /*003c*/ 	.word	0x00000001


	//----- nvinfo : EIATTR_CBANK_PARAM_SIZE
	.align		4
.L_144:
        /*0040*/ 	.byte	0x03, 0x19
        /*0042*/ 	.short	0x0a80


	//----- nvinfo : EIATTR_PARAM_CBANK
	.align		4
        /*0044*/ 	.byte	0x04, 0x0a
        /*0046*/ 	.short	(.L_146 - .L_145)
	.align		4
.L_145:
        /*0048*/ 	.word	index@(.nv.constant0._ZN7cutlass13device_kernelIN5flash11enable_sm90INS1_16FlashAttnFwdSm90INS1_25CollectiveMainloopFwdSm90ILi2EN4cute5tupleIJNS5_1CILi1EEES8_S8_EEENS6_IJNS7_ILi128EEENS7_ILi160EEENS7_ILi192EEEEEELi128ENS_12float_e4m3_tEfNS_4arch4Sm90ELb1ELb0ELb0ELb0ELb1ELb0ELb0ELb1ELb1ELb1ELb0ELb0EEENS1_21CollectiveEpilogueFwdINS6_IJSA_SA_SB_EEES9_NS_10bfloat16_tESG_Li256ELb0ELb1ELb0ELb1EEENS1_30DynamicPersistentTileSchedulerILi256ELi128ELb0ELb1ELb1EEEEEEEEEvNT_6ParamsE)
        /*004c*/ 	.short	0x0380
        /*004e*/ 	.short	0x0a80


	//----- nvinfo : EIATTR_SW_WAR
	.align		4
.L_146:
        /*0050*/ 	.byte	0x04, 0x36
        /*0052*/ 	.short	(.L_148 - .L_147)
.L_147:
        /*0054*/ 	.word	0x00000008
.L_148:


//--------------------- .nv.info._ZN7cutlass13device_kernelIN5flash11enable_sm90INS1_16FlashAttnFwdSm90INS1_25CollectiveMainloopFwdSm90ILi2EN4cute5tupleIJNS5_1CILi1EEES8_S8_EEENS6_IJNS7_ILi128EEENS7_ILi160EEENS7_ILi192EEEEEELi128ENS_12float_e4m3_tEfNS_4arch4Sm90ELb1ELb0ELb0ELb1ELb1ELb0ELb0ELb1ELb1ELb1ELb0ELb0EEENS1_21CollectiveEpilogueFwdINS6_IJSA_SA_SB_EEES9_NS_10bfloat16_tESG_Li256ELb1ELb1ELb0ELb1EEENS1_36VarlenDynamicPersistentTileSchedulerILi128ELi160ELi256ELi128ELb0ELb1ELb1ELb1ELb1ELb1EEEEEEEEEvNT_6ParamsE --------------------------
	.section	.nv.info._ZN7cutlass13device_kernelIN5flash11enable_sm90INS1_16FlashAttnFwdSm90INS1_25CollectiveMainloopFwdSm90ILi2EN4cute5tupleIJNS5_1CILi1EEES8_S8_EEENS6_IJNS7_ILi128EEENS7_ILi160EEENS7_ILi192EEEEEELi128ENS_12float_e4m3_tEfNS_4arch4Sm90ELb1ELb0ELb0ELb1ELb1ELb0ELb0ELb1ELb1ELb1ELb0ELb0EEENS1_21CollectiveEpilogueFwdINS6_IJSA_SA_SB_EEES9_NS_10bfloat16_tESG_Li256ELb1ELb1ELb0ELb1EEENS1_36VarlenDynamicPersistentTileSchedulerILi128ELi160ELi256ELi128ELb0ELb1ELb1ELb1ELb1ELb1EEEEEEEEEvNT_6ParamsE,"",@"SHT_CUDA_INFO"
	.sectionflags	@""
	.align	4


	//----- nvinfo : EIATTR_CUDA_API_VERSION
	.align		4
        /*0000*/ 	.byte	0x04, 0x37
        /*0002*/ 	.short	(.L_150 - .L_149)
.L_149:
        /*0004*/ 	.word	0x00000082


	//----- nvinfo : EIATTR_KPARAM_INFO
	.align		4
.L_150:
        /*0008*/ 	.byte	0x04, 0x17
        /*000a*/ 	.short	(.L_152 - .L_151)
.L_151:
        /*000c*/ 	.word	0x00000000
        /*0010*/ 	.short	0x0000
        /*0012*/ 	.short	0x0000
        /*0014*/ 	.byte	0x00, 0xf0, 0x01, 0x2a


	//----- nvinfo : EIATTR_SPARSE_MMA_MASK
	.align		4
.L_152:
        /*0018*/ 	.byte	0x03, 0x50
        /*001a*/ 	.short	0x0000


	//----- nvinfo : EIATTR_MAXREG_COUNT
	.align		4
        /*001c*/ 	.byte	0x03, 0x1b
        /*001e*/ 	.short	0x00a8


	//----- nvinfo : EIATTR_MERCURY_ISA_VERSION
	.align		4
        /*0020*/ 	.byte	0x03, 0x5f
        /*0022*/ 	.short	0x0101


	//----- nvinfo : EIATTR_VRC_CTA_INIT_COUNT
	.align		4
        /*0024*/ 	.byte	0x02, 0x4a
	.zero		1
	.zero		1


	//----- nvinfo : EIATTR_EXIT_INSTR_OFFSETS
	.align		4
        /*0028*/ 	.byte	0x04, 0x1c
        /*002a*/ 	.short	(.L_154 - .L_153)


	//   ....[0]....
.L_153:
        /*002c*/ 	.word	0x00000010


	//----- nvinfo : EIATTR_MAX_THREADS
	.align		4
.L_154:
        /*0030*/ 	.byte	0x04, 0x05
        /*0032*/ 	.short	(.L_156 - .L_155)
.L_155:
        /*0034*/ 	.word	0x00000180
        /*0038*/ 	.word	0x00000001
        /*003c*/ 	.word	0x00000001


	//----- nvinfo : EIATTR_CBANK_PARAM_SIZE
	.align		4
.L_156:
        /*0040*/ 	.byte	0x03, 0x19
        /*0042*/ 	.short	0x0a80


	//----- nvinfo : EIATTR_PARAM_CBANK
	.align		4
        /*0044*/ 	.byte	0x04, 0x0a
        /*0046*/ 	.short	(.L_158 - .L_157)
	.align		4
.L_157:
        /*0048*/ 	.word	index@(.nv.constant0._ZN7cutlass13device_kernelIN5flash11enable_sm90INS1_16FlashAttnFwdSm90INS1_25CollectiveMainloopFwdSm90ILi2EN4cute5tupleIJNS5_1CILi1EEES8_S8_EEENS6_IJNS7_ILi128EEENS7_ILi160EEENS7_ILi192EEEEEELi128ENS_12float_e4m3_tEfNS_4arch4Sm90ELb1ELb0ELb0ELb1ELb1ELb0ELb0ELb1ELb1ELb1ELb0ELb0EEENS1_21CollectiveEpilogueFwdINS6_IJSA_SA_SB_EEES9_NS_10bfloat16_tESG_Li256ELb1ELb1ELb0ELb1EEENS1_36VarlenDynamicPersistentTileSchedulerILi128ELi160ELi256ELi128ELb0ELb1ELb1ELb1ELb1ELb1EEEEEEEEEvNT_6ParamsE)
        /*004c*/ 	.short	0x0380
        /*004e*/ 	.short	0x0a80


	//----- nvinfo : EIATTR_SW_WAR
	.align		4
.L_158:
        /*0050*/ 	.byte	0x04, 0x36
        /*0052*/ 	.short	(.L_160 - .L_159)
.L_159:
        /*0054*/ 	.word	0x00000008
.L_160:


//--------------------- .nv.info._ZN7cutlass13device_kernelIN5flash11enable_sm90INS1_16FlashAttnFwdSm90INS1_25CollectiveMainloopFwdSm90ILi2EN4cute5tupleIJNS5_1CILi1EEES8_S8_EEENS6_IJNS7_ILi128EEENS7_ILi160EEENS7_ILi192EEEEEELi128ENS_12float_e4m3_tEfNS_4arch4Sm90ELb1ELb0ELb0ELb1ELb1ELb1ELb0ELb1ELb1ELb1ELb0ELb0EEENS1_21CollectiveEpilogueFwdINS6_IJSA_SA_SB_EEES9_NS_10bfloat16_tESG_Li256ELb1ELb1ELb0ELb1EEENS1_36VarlenDynamicPersistentTileSchedulerILi128ELi160ELi256ELi128ELb0ELb1ELb1ELb1ELb1ELb1EEEEEEEEEvNT_6ParamsE --------------------------
	.section	.nv.info._ZN7cutlass13device_kernelIN5flash11enable_sm90INS1_16FlashAttnFwdSm90INS1_25CollectiveMainloopFwdSm90ILi2EN4cute5tupleIJNS5_1CILi1EEES8_S8_EEENS6_IJNS7_ILi128EEENS7_ILi160EEENS7_ILi192EEEEEELi128ENS_12float_e4m3_tEfNS_4arch4Sm90ELb1ELb0ELb0ELb1ELb1ELb1ELb0ELb1ELb1ELb1ELb0ELb0EEENS1_21CollectiveEpilogueFwdINS6_IJSA_SA_SB_EEES9_NS_10bfloat16_tESG_Li256ELb1ELb1ELb0ELb1EEENS1_36VarlenDynamicPersistentTileSchedulerILi128ELi160ELi256ELi128ELb0ELb1ELb1ELb1ELb1ELb1EEEEEEEEEvNT_6ParamsE,"",@"SHT_CUDA_INFO"
	.sectionflags	@""
	.align	4


	//----- nvinfo : EIATTR_CUDA_API_VERSION
	.align		4
        /*0000*/ 	.byte	0x04, 0x37
        /*0002*/ 	.short	(.L_162 - .L_161)
.L_161:
        /*0004*/ 	.word	0x00000082


	//----- nvinfo : EIATTR_KPARAM_INFO
	.align		4
.L_162:
        /*0008*/ 	.byte	0x04, 0x17
        /*000a*/ 	.short	(.L_164 - .L_163)
.L_163:
        /*000c*/ 	.word	0x00000000
        /*0010*/ 	.short	0x0000
        /*0012*/ 	.short	0x0000
        /*0014*/ 	.byte	0x00, 0xf0, 0x01, 0x2a


	//----- nvinfo : EIATTR_SPARSE_MMA_MASK
	.align		4
.L_164:
        /*0018*/ 	.byte	0x03, 0x50
        /*001a*/ 	.short	0x0000


	//----- nvinfo : EIATTR_MAXREG_COUNT
	.align		4
        /*001c*/ 	.byte	0x03, 0x1b
        /*001e*/ 	.short	0x00a8


	//----- nvinfo : EIATTR_MERCURY_ISA_VERSION
	.align		4
        /*0020*/ 	.byte	0x03, 0x5f
        /*0022*/ 	.short	0x0101


	//----- nvinfo : EIATTR_VRC_CTA_INIT_COUNT
	.align		4
        /*0024*/ 	.byte	0x02, 0x4a
	.zero		1
	.zero		1


	//----- nvinfo : EIATTR_EXIT_INSTR_OFFSETS
	.align		4
        /*0028*/ 	.byte	0x04, 0x1c
        /*002a*/ 	.short	(.L_166 - .L_165)


	//   ....[0]....
.L_165:
        /*002c*/ 	.word	0x00000010


	//----- nvinfo : EIATTR_MAX_THREADS
	.align		4
.L_166:
        /*0030*/ 	.byte	0x04, 0x05
        /*0032*/ 	.short	(.L_168 - .L_167)
.L_167:
        /*0034*/ 	.word	0x00000180
        /*0038*/ 	.word	0x00000001
        /*003c*/ 	.word	0x00000001


	//----- nvinfo : EIATTR_CBANK_PARAM_SIZE
	.align		4
.L_168:
        /*0040*/ 	.byte	0x03, 0x19
        /*0042*/ 	.short	0x0a80


	//----- nvinfo : EIATTR_PARAM_CBANK
	.align		4
        /*0044*/ 	.byte	0x04, 0x0a
        /*0046*/ 	.short	(.L_170 - .L_169)
	.align		4
.L_169:
        /*0048*/ 	.word	index@(.nv.constant0._ZN7cutlass13device_kernelIN5flash11enable_sm90INS1_16FlashAttnFwdSm90INS1_25CollectiveMainloopFwdSm90ILi2EN4cute5tupleIJNS5_1CILi1EEES8_S8_EEENS6_IJNS7_ILi128EEENS7_ILi160EEENS7_ILi192EEEEEELi128ENS_12float_e4m3_tEfNS_4arch4Sm90ELb1ELb0ELb0ELb1ELb1ELb1ELb0ELb1ELb1ELb1ELb0ELb0EEENS1_21CollectiveEpilogueFwdINS6_IJSA_SA_SB_EEES9_NS_10bfloat16_tESG_Li256ELb1ELb1ELb0ELb1EEENS1_36VarlenDynamicPersistentTileSchedulerILi128ELi160ELi256ELi128ELb0ELb1ELb1ELb1ELb1ELb1EEEEEEEEEvNT_6ParamsE)
        /*004c*/ 	.short	0x0380
        /*004e*/ 	.short	0x0a80


	//----- nvinfo : EIATTR_SW_WAR
	.align		4
.L_170:
        /*0050*/ 	.byte	0x04, 0x36
        /*0052*/ 	.short	(.L_172 - .L_171)
.L_171:
        /*0054*/ 	.word	0x00000008
.L_172:


//--------------------- .nv.callgraph             --------------------------
	.section	.nv.callgraph,"",@"SHT_CUDA_CALLGRAPH"
	.align	4
	.sectionentsize	8
	.align		4
        /*0000*/ 	.word	0x00000000
	.align		4
        /*0004*/ 	.word	0xffffffff
	.align		4
        /*0008*/ 	.word	0x00000000
	.align		4
        /*000c*/ 	.word	0xfffffffe
	.align		4
        /*0010*/ 	.word	0x00000000
	.align		4
        /*0014*/ 	.word	0xfffffffd
	.align		4
        /*0018*/ 	.word	0x00000000
	.align		4
        /*001c*/ 	.word	0xfffffffc


//--------------------- .nv.constant4             --------------------------
	.section	.nv.constant4,"a",@progbits
	.align	8
	.align		8
.nv.constant4:
        /*0000*/ 	.dword	_ZN76_INTERNAL_106b6b89_40_flash_fwd_hdim192_128_e4m3_paged_sm90_cu_49158569_30574cuda3std3__45__cpo5beginE
	.align		8
        /*0008*/ 	.dword	_ZN76_INTERNAL_106b6b89_40_flash_fwd_hdim192_128_e4m3_paged_sm90_cu_49158569_30574cuda3std3__45__cpo3endE
	.align		8
        /*0010*/ 	.dword	_ZN76_INTERNAL_106b6b89_40_flash_fwd_hdim192_128_e4m3_paged_sm90_cu_49158569_30574cuda3std3__45__cpo6cbeginE
	.align		8
        /*0018*/ 	.dword	_ZN76_INTERNAL_106b6b89_40_flash_fwd_hdim192_128_e4m3_paged_sm90_cu_49158569_30574cuda3std3__45__cpo4cendE
	.align		8
        /*0020*/ 	.dword	_ZN76_INTERNAL_106b6b89_40_flash_fwd_hdim192_128_e4m3_paged_sm90_cu_49158569_30574cuda3std3__478_GLOBAL__N__106b6b89_40_flash_fwd_hdim192_128_e4m3_paged_sm90_cu_49158569_30576ignoreE
	.align		8
        /*0028*/ 	.dword	_ZN76_INTERNAL_106b6b89_40_flash_fwd_hdim192_128_e4m3_paged_sm90_cu_49158569_30574cuda3std3__419piecewise_constructE
	.align		8
        /*0030*/ 	.dword	_ZN76_INTERNAL_106b6b89_40_flash_fwd_hdim192_128_e4m3_paged_sm90_cu_49158569_30574cuda3std3__48in_placeE
	.align		8
        /*0038*/ 	.dword	_ZN76_INTERNAL_106b6b89_40_flash_fwd_hdim192_128_e4m3_paged_sm90_cu_49158569_30574cuda3std6ranges3__45__cpo4swapE
	.align		8
        /*0040*/ 	.dword	_ZN76_INTERNAL_106b6b89_40_flash_fwd_hdim192_128_e4m3_paged_sm90_cu_49158569_30574cuda3std6ranges3__45__cpo9iter_moveE
	.align		8
        /*0048*/ 	.dword	_ZN76_INTERNAL_106b6b89_40_flash_fwd_hdim192_128_e4m3_paged_sm90_cu_49158569_30574cute7productE
	.align		8
        /*0050*/ 	.dword	_ZN76_INTERNAL_106b6b89_40_flash_fwd_hdim192_128_e4m3_paged_sm90_cu_49158569_30574cute1_E


//--------------------- .text._ZN7cutlass13device_kernelIN5flash11enable_sm90INS1_16FlashAttnFwdSm90INS1_25CollectiveMainloopFwdSm90ILi2EN4cute5tupleIJNS5_1CILi1EEES8_S8_EEENS6_IJNS7_ILi128EEENS7_ILi160EEENS7_ILi192EEEEEELi128ENS_12float_e4m3_tEfNS_4arch4Sm90ELb0ELb0ELb0ELb0ELb1ELb0ELb0ELb1ELb1ELb1ELb0ELb0EEENS1_21CollectiveEpilogueFwdINS6_IJSA_SA_SB_EEES9_NS_10bfloat16_tESG_Li256ELb0ELb1ELb0ELb1EEENS1_29StaticPersistentTileSchedulerILb0EEEEEEEEEvNT_6ParamsE --------------------------
	.section	.text._ZN7cutlass13device_kernelIN5flash11enable_sm90INS1_16FlashAttnFwdSm90INS1_25CollectiveMainloopFwdSm90ILi2EN4cute5tupleIJNS5_1CILi1EEES8_S8_EEENS6_IJNS7_ILi128EEENS7_ILi160EEENS7_ILi192EEEEEELi128ENS_12float_e4m3_tEfNS_4arch4Sm90ELb0ELb0ELb0ELb0ELb1ELb0ELb0ELb1ELb1ELb1ELb0ELb0EEENS1_21CollectiveEpilogueFwdINS6_IJSA_SA_SB_EEES9_NS_10bfloat16_tESG_Li256ELb0ELb1ELb0ELb1EEENS1_29StaticPersistentTileSchedulerILb0EEEEEEEEEvNT_6ParamsE,"ax",@progbits
	.align	128
.text._ZN7cutlass13device_kernelIN5flash11enable_sm90INS1_16FlashAttnFwdSm90INS1_25CollectiveMainloopFwdSm90ILi2EN4cute5tupleIJNS5_1CILi1EEES8_S8_EEENS6_IJNS7_ILi128EEENS7_ILi160EEENS7_ILi192EEEEEELi128ENS_12float_e4m3_tEfNS_4arch4Sm90ELb0ELb0ELb0ELb0ELb1ELb0ELb0ELb1ELb1ELb1ELb0ELb0EEENS1_21CollectiveEpilogueFwdINS6_IJSA_SA_SB_EEES9_NS_10bfloat16_tESG_Li256ELb0ELb1ELb0ELb1EEENS1_29StaticPersistentTileSchedulerILb0EEEEEEEEEvNT_6ParamsE:
        .type           _ZN7cutlass13device_kernelIN5flash11enable_sm90INS1_16FlashAttnFwdSm90INS1_25CollectiveMainloopFwdSm90ILi2EN4cute5tupleIJNS5_1CILi1EEES8_S8_EEENS6_IJNS7_ILi128EEENS7_ILi160EEENS7_ILi192EEEEEELi128ENS_12float_e4m3_tEfNS_4arch4Sm90ELb0ELb0ELb0ELb0ELb1ELb0ELb0ELb1ELb1ELb1ELb0ELb0EEENS1_21CollectiveEpilogueFwdINS6_IJSA_SA_SB_EEES9_NS_10bfloat16_tESG_Li256ELb0ELb1ELb0ELb1EEENS1_29StaticPersistentTileSchedulerILb0EEEEEEEEEvNT_6ParamsE,@function
        .size           _ZN7cutlass13device_kernelIN5flash11enable_sm90INS1_16FlashAttnFwdSm90INS1_25CollectiveMainloopFwdSm90ILi2EN4cute5tupleIJNS5_1CILi1EEES8_S8_EEENS6_IJNS7_ILi128EEENS7_ILi160EEENS7_ILi192EEEEEELi128ENS_12float_e4m3_tEfNS_4arch4Sm90ELb0ELb0ELb0ELb0ELb1ELb0ELb0ELb1ELb1ELb1ELb0ELb0EEENS1_21CollectiveEpilogueFwdINS6_IJSA_SA_SB_EEES9_NS_10bfloat16_tESG_Li256ELb0ELb1ELb0ELb1EEENS1_29StaticPersistentTileSchedulerILb0EEEEEEEEEvNT_6ParamsE,(.L_x_9 - _ZN7cutlass13device_kernelIN5flash11enable_sm90INS1_16FlashAttnFwdSm90INS1_25CollectiveMainloopFwdSm90ILi2EN4cute5tupleIJNS5_1CILi1EEES8_S8_EEENS6_IJNS7_ILi128EEENS7_ILi160EEENS7_ILi192EEEEEELi128ENS_12float_e4m3_tEfNS_4arch4Sm90ELb0ELb0ELb0ELb0ELb1ELb0ELb0ELb1ELb1ELb1ELb0ELb0EEENS1_21CollectiveEpilogueFwdINS6_IJSA_SA_SB_EEES9_NS_10bfloat16_tESG_Li256ELb0ELb1ELb0ELb1EEENS1_29StaticPersistentTileSchedulerILb0EEEEEEEEEvNT_6ParamsE)
        .other          _ZN7cutlass13device_kernelIN5flash11enable_sm90INS1_16FlashAttnFwdSm90INS1_25CollectiveMainloopFwdSm90ILi2EN4cute5tupleIJNS5_1CILi1EEES8_S8_EEENS6_IJNS7_ILi128EEENS7_ILi160EEENS7_ILi192EEEEEELi128ENS_12float_e4m3_tEfNS_4arch4Sm90ELb0ELb0ELb0ELb0ELb1ELb0ELb0ELb1ELb1ELb1ELb0ELb0EEENS1_21CollectiveEpilogueFwdINS6_IJSA_SA_SB_EEES9_NS_10bfloat16_tESG_Li256ELb0ELb1ELb0ELb1EEENS1_29StaticPersistentTileSchedulerILb0EEEEEEEEEvNT_6ParamsE,@"STO_CUDA_ENTRY STV_DEFAULT"
_ZN7cutlass13device_kernelIN5flash11enable_sm90INS1_16FlashAttnFwdSm90INS1_25CollectiveMainloopFwdSm90ILi2EN4cute5tupleIJNS5_1CILi1EEES8_S8_EEENS6_IJNS7_ILi128EEENS7_ILi160EEENS7_ILi192EEEEEELi128ENS_12float_e4m3_tEfNS_4arch4Sm90ELb0ELb0ELb0ELb0ELb1ELb0ELb0ELb1ELb1ELb1ELb0ELb0EEENS1_21CollectiveEpilogueFwdINS6_IJSA_SA_SB_EEES9_NS_10bfloat16_tESG_Li256ELb0ELb1ELb0ELb1EEENS1_29StaticPersistentTileSchedulerILb0EEEEEEEEEvNT_6ParamsE:
[----:B------:R-:W-:Y:S01]  /*0000*/  LDC R1, c[0x0][0x37c] ;  /* 0x0000df00ff017b82 */ /* 0x000fe20000000800 */
[----:B------:R-:W-:Y:S05]  /*0010*/  EXIT ;  /* 0x000000000000794d */ /* 0x000fea0003800000 */
.L_x_0:
[----:B------:R-:W-:-:S00]  /*0020*/  BRA `(.L_x_0) ;  /* 0xfffffffc00fc7947 */ /* 0x000fc0000383ffff */
[----:B------:R-:W-:-:S00]  /*0030*/  NOP ;  /* 0x0000000000007918 */ /* 0x000fc00000000000 */
        /* <DEDUP_REMOVED lines=12> */
.L_x_9:


//--------------------- .text._ZN7cutlass13device_kernelIN5flash11enable_sm90INS1_16FlashAttnFwdSm90INS1_25CollectiveMainloopFwdSm90ILi2EN4cute5tupleIJNS5_1CILi1EEES8_S8_EEENS6_IJNS7_ILi128EEENS7_ILi160EEENS7_ILi192EEEEEELi128ENS_12float_e4m3_tEfNS_4arch4Sm90ELb0ELb0ELb0ELb1ELb1ELb0ELb0ELb1ELb1ELb1ELb0ELb0EEENS1_21CollectiveEpilogueFwdINS6_IJSA_SA_SB_EEES9_NS_10bfloat16_tESG_Li256ELb1ELb1ELb0ELb1EEENS1_36VarlenDynamicPersistentTileSchedulerILi128ELi160ELi256ELi128ELb0ELb1ELb1ELb0ELb1ELb1EEEEEEEEEvNT_6ParamsE --------------------------
	.section	.text._ZN7cutlass13device_kernelIN5flash11enable_sm90INS1_16FlashAttnFwdSm90INS1_25CollectiveMainloopFwdSm90ILi2EN4cute5tupleIJNS5_1CILi1EEES8_S8_EEENS6_IJNS7_ILi128EEENS7_ILi160EEENS7_ILi192EEEEEELi128ENS_12float_e4m3_tEfNS_4arch4Sm90ELb0ELb0ELb0ELb1ELb1ELb0ELb0ELb1ELb1ELb1ELb0ELb0EEENS1_21CollectiveEpilogueFwdINS6_IJSA_SA_SB_EEES9_NS_10bfloat16_tESG_Li256ELb1ELb1ELb0ELb1EEENS1_36VarlenDynamicPersistentTileSchedulerILi128ELi160ELi256ELi128ELb0ELb1ELb1ELb0ELb1ELb1EEEEEEEEEvNT_6ParamsE,"ax",@progbits
	.align	128
.text._ZN7cutlass13device_kernelIN5flash11enable_sm90INS1_16FlashAttnFwdSm90INS1_25CollectiveMainloopFwdSm90ILi2EN4cute5tupleIJNS5_1CILi1EEES8_S8_EEENS6_IJNS7_ILi128EEENS7_ILi160EEENS7_ILi192EEEEEELi128ENS_12float_e4m3_tEfNS_4arch4Sm90ELb0ELb0ELb0ELb1ELb1ELb0ELb0ELb1ELb1ELb1ELb0ELb0EEENS1_21CollectiveEpilogueFwdINS6_IJSA_SA_SB_EEES9_NS_10bfloat16_tESG_Li256ELb1ELb1ELb0ELb1EEENS1_36VarlenDynamicPersistentTileSchedulerILi128ELi160ELi256ELi128ELb0ELb1ELb1ELb0ELb1ELb1EEEEEEEEEvNT_6ParamsE:
        .type           _ZN7cutlass13device_kernelIN5flash11enable_sm90INS1_16FlashAttnFwdSm90INS1_25CollectiveMainloopFwdSm90ILi2EN4cute5tupleIJNS5_1CILi1EEES8_S8_EEENS6_IJNS7_ILi128EEENS7_ILi160EEENS7_ILi192EEEEEELi128ENS_12float_e4m3_tEfNS_4arch4Sm90ELb0ELb0ELb0ELb1ELb1ELb0ELb0ELb1ELb1ELb1ELb0ELb0EEENS1_21CollectiveEpilogueFwdINS6_IJSA_SA_SB_EEES9_NS_10bfloat16_tESG_Li256ELb1ELb1ELb0ELb1EEENS1_36VarlenDynamicPersistentTileSchedulerILi128ELi160ELi256ELi128ELb0ELb1ELb1ELb0ELb1ELb1EEEEEEEEEvNT_6ParamsE,@function
        .size           _ZN7cutlass13device_kernelIN5flash11enable_sm90INS1_16FlashAttnFwdSm90INS1_25CollectiveMainloopFwdSm90ILi2EN4cute5tupleIJNS5_1CILi1EEES8_S8_EEENS6_IJNS7_ILi128EEENS7_ILi160EEENS7_ILi192EEEEEELi128ENS_12float_e4m3_tEfNS_4arch4Sm90ELb0ELb0ELb0ELb1ELb1ELb0ELb0ELb1ELb1ELb1ELb0ELb0EEENS1_21CollectiveEpilogueFwdINS6_IJSA_SA_SB_EEES9_NS_10bfloat16_tESG_Li256ELb1ELb1ELb0ELb1EEENS1_36VarlenDynamicPersistentTileSchedulerILi128ELi160ELi256ELi128ELb0ELb1ELb1ELb0ELb1ELb1EEEEEEEEEvNT_6ParamsE,(.L_x_10 - _ZN7cutlass13device_kernelIN5flash11enable_sm90INS1_16FlashAttnFwdSm90INS1_25CollectiveMainloopFwdSm90ILi2EN4cute5tupleIJNS5_1CILi1EEES8_S8_EEENS6_IJNS7_ILi128EEENS7_ILi160EEENS7_ILi192EEEEEELi128ENS_12float_e4m3_tEfNS_4arch4Sm90ELb0ELb0ELb0ELb1ELb1ELb0ELb0ELb1ELb1ELb1ELb0ELb0EEENS1_21CollectiveEpilogueFwdINS6_IJSA_SA_SB_EEES9_NS_10bfloat16_tESG_Li256ELb1ELb1ELb0ELb1EEENS1_36VarlenDynamicPersistentTileSchedulerILi128ELi160ELi256ELi128ELb0ELb1ELb1ELb0ELb1ELb1EEEEEEEEEvNT_6ParamsE)
        .other          _ZN7cutlass13device_kernelIN5flash11enable_sm90INS1_16FlashAttnFwdSm90INS1_25CollectiveMainloopFwdSm90ILi2EN4cute5tupleIJNS5_1CILi1EEES8_S8_EEENS6_IJNS7_ILi128EEENS7_ILi160EEENS7_ILi192EEEEEELi128ENS_12float_e4m3_tEfNS_4arch4Sm90ELb0ELb0ELb0ELb1ELb1ELb0ELb0ELb1ELb1ELb1ELb0ELb0EEENS1_21CollectiveEpilogueFwdINS6_IJSA_SA_SB_EEES9_NS_10bfloat16_tESG_Li256ELb1ELb1ELb0ELb1EEENS1_36VarlenDynamicPersistentTileSchedulerILi128ELi160ELi256ELi128ELb0ELb1ELb1ELb0ELb1ELb1EEEEEEEEEvNT_6ParamsE,@"STO_CUDA_ENTRY STV_DEFAULT"
_ZN7cutlass13device_kernelIN5flash11enable_sm90INS1_16FlashAttnFwdSm90INS1_25CollectiveMainloopFwdSm90ILi2EN4cute5tupleIJNS5_1CILi1EEES8_S8_EEENS6_IJNS7_ILi128EEENS7_ILi160EEENS7_ILi192EEEEEELi128ENS_12float_e4m3_tEfNS_4arch4Sm90ELb0ELb0ELb0ELb1ELb1ELb0ELb0ELb1ELb1ELb1ELb0ELb0EEENS1_21CollectiveEpilogueFwdINS6_IJSA_SA_SB_EEES9_NS_10bfloat16_tESG_Li256ELb1ELb1ELb0ELb1EEENS1_36VarlenDynamicPersistentTileSchedulerILi128ELi160ELi256ELi128ELb0ELb1ELb1ELb0ELb1ELb1EEEEEEEEEvNT_6ParamsE:
[----:B------:R-:W-:Y:S01]  /*0000*/  LDC R1, c[0x0][0x37c] ;  /* 0x0000df00ff017b82 */ /* 0x000fe20000000800 */
[----:B------:R-:W-:Y:S05]  /*0010*/  EXIT ;  /* 0x000000000000794d */ /* 0x000fea0003800000 */
.L_x_1:
        /* <DEDUP_REMOVED lines=14> */
.L_x_10:


//--------------------- .text._ZN7cutlass13device_kernelIN5flash11enable_sm90INS1_16FlashAttnFwdSm90INS1_25CollectiveMainloopFwdSm90ILi2EN4cute5tupleIJNS5_1CILi1EEES8_S8_EEENS6_IJNS7_ILi128EEENS7_ILi160EEENS7_ILi192EEEEEELi128ENS_12float_e4m3_tEfNS_4arch4Sm90ELb0ELb0ELb0ELb1ELb1ELb1ELb0ELb1ELb1ELb1ELb0ELb0EEENS1_21CollectiveEpilogueFwdINS6_IJSA_SA_SB_EEES9_NS_10bfloat16_tESG_Li256ELb1ELb1ELb0ELb1EEENS1_36VarlenDynamicPersistentTileSchedulerILi128ELi160ELi256ELi128ELb0ELb1ELb1ELb0ELb1ELb1EEEEEEEEEvNT_6ParamsE --------------------------
	.section	.text._ZN7cutlass13device_kernelIN5flash11enable_sm90INS1_16FlashAttnFwdSm90INS1_25CollectiveMainloopFwdSm90ILi2EN4cute5tupleIJNS5_1CILi1EEES8_S8_EEENS6_IJNS7_ILi128EEENS7_ILi160EEENS7_ILi192EEEEEELi128ENS_12float_e4m3_tEfNS_4arch4Sm90ELb0ELb0ELb0ELb1ELb1ELb1ELb0ELb1ELb1ELb1ELb0ELb0EEENS1_21CollectiveEpilogueFwdINS6_IJSA_SA_SB_EEES9_NS_10bfloat16_tESG_Li256ELb1ELb1ELb0ELb1EEENS1_36VarlenDynamicPersistentTileSchedulerILi128ELi160ELi256ELi128ELb0ELb1ELb1ELb0ELb1ELb1EEEEEEEEEvNT_6ParamsE,"ax",@progbits
	.align	128
.text._ZN7cutlass13device_kernelIN5flash11enable_sm90INS1_16FlashAttnFwdSm90INS1_25CollectiveMainloopFwdSm90ILi2EN4cute5tupleIJNS5_1CILi1EEES8_S8_EEENS6_IJNS7_ILi128EEENS7_ILi160EEENS7_ILi192EEEEEELi128ENS_12float_e4m3_tEfNS_4arch4Sm90ELb0ELb0ELb0ELb1ELb1ELb1ELb0ELb1ELb1ELb1ELb0ELb0EEENS1_21CollectiveEpilogueFwdINS6_IJSA_SA_SB_EEES9_NS_10bfloat16_tESG_Li256ELb1ELb1ELb0ELb1EEENS1_36VarlenDynamicPersistentTileSchedulerILi128ELi160ELi256ELi128ELb0ELb1ELb1ELb0ELb1ELb1EEEEEEEEEvNT_6ParamsE:
        .type           _ZN7cutlass13device_kernelIN5flash11enable_sm90INS1_16FlashAttnFwdSm90INS1_25CollectiveMainloopFwdSm90ILi2EN4cute5tupleIJNS5_1CILi1EEES8_S8_EEENS6_IJNS7_ILi128EEENS7_ILi160EEENS7_ILi192EEEEEELi128ENS_12float_e4m3_tEfNS_4arch4Sm90ELb0ELb0ELb0ELb1ELb1ELb1ELb0ELb1ELb1ELb1ELb0ELb0EEENS1_21CollectiveEpilogueFwdINS6_IJSA_SA_SB_EEES9_NS_10bfloat16_tESG_Li256ELb1ELb1ELb0ELb1EEENS1_36VarlenDynamicPersistentTileSchedulerILi128ELi160ELi256ELi128ELb0ELb1ELb1ELb0ELb1ELb1EEEEEEEEEvNT_6ParamsE,@function
        .size           _ZN7cutlass13device_kernelIN5flash11enable_sm90INS1_16FlashAttnFwdSm90INS1_25CollectiveMainloopFwdSm90ILi2EN4cute5tupleIJNS5_1CILi1EEES8_S8_EEENS6_IJNS7_ILi128EEENS7_ILi160EEENS7_ILi192EEEEEELi128ENS_12float_e4m3_tEfNS_4arch4Sm90ELb0ELb0ELb0ELb1ELb1ELb1ELb0ELb1ELb1ELb1ELb0ELb0EEENS1_21CollectiveEpilogueFwdINS6_IJSA_SA_SB_EEES9_NS_10bfloat16_tESG_Li256ELb1ELb1ELb0ELb1EEENS1_36VarlenDynamicPersistentTileSchedulerILi128ELi160ELi256ELi128ELb0ELb1ELb1ELb0ELb1ELb1EEEEEEEEEvNT_6ParamsE,(.L_x_11 - _ZN7cutlass13device_kernelIN5flash11enable_sm90INS1_16FlashAttnFwdSm90INS1_25CollectiveMainloopFwdSm90ILi2EN4cute5tupleIJNS5_1CILi1EEES8_S8_EEENS6_IJNS7_ILi128EEENS7_ILi160EEENS7_ILi192EEEEEELi128ENS_12float_e4m3_tEfNS_4arch4Sm90ELb0ELb0ELb0ELb1ELb1ELb1ELb0ELb1ELb1ELb1ELb0ELb0EEENS1_21CollectiveEpilogueFwdINS6_IJSA_SA_SB_EEES9_NS_10bfloat16_tESG_Li256ELb1ELb1ELb0ELb1EEENS1_36VarlenDynamicPersistentTileSchedulerILi128ELi160ELi256ELi128ELb0ELb1ELb1ELb0ELb1ELb1EEEEEEEEEvNT_6ParamsE)
        .other          _ZN7cutlass13device_kernelIN5flash11enable_sm90INS1_16FlashAttnFwdSm90INS1_25CollectiveMainloopFwdSm90ILi2EN4cute5tupleIJNS5_1CILi1EEES8_S8_EEENS6_IJNS7_ILi128EEENS7_ILi160EEENS7_ILi192EEEEEELi128ENS_12float_e4m3_tEfNS_4arch4Sm90ELb0ELb0ELb0ELb1ELb1ELb1ELb0ELb1ELb1ELb1ELb0ELb0EEENS1_21CollectiveEpilogueFwdINS6_IJSA_SA_SB_EEES9_NS_10bfloat16_tESG_Li256ELb1ELb1ELb0ELb1EEENS1_36VarlenDynamicPersistentTileSchedulerILi128ELi160ELi256ELi128ELb0ELb1ELb1ELb0ELb1ELb1EEEEEEEEEvNT_6ParamsE,@"STO_CUDA_ENTRY STV_DEFAULT"
_ZN7cutlass13device_kernelIN5flash11enable_sm90INS1_16FlashAttnFwdSm90INS1_25CollectiveMainloopFwdSm90ILi2EN4cute5tupleIJNS5_1CILi1EEES8_S8_EEENS6_IJNS7_ILi128EEENS7_ILi160EEENS7_ILi192EEEEEELi128ENS_12float_e4m3_tEfNS_4arch4Sm90ELb0ELb0ELb0ELb1ELb1ELb1ELb0ELb1ELb1ELb1ELb0ELb0EEENS1_21CollectiveEpilogueFwdINS6_IJSA_SA_SB_EEES9_NS_10bfloat16_tESG_Li256ELb1ELb1ELb0ELb1EEENS1_36VarlenDynamicPersistentTileSchedulerILi128ELi160ELi256ELi128ELb0ELb1ELb1ELb0ELb1ELb1EEEEEEEEEvNT_6ParamsE:
[----:B------:R-:W-:Y:S01]  /*0000*/  LDC R1, c[0x0][0x37c] ;  /* 0x0000df00ff017b82 */ /* 0x000fe20000000800 */
[----:B------:R-:W-:Y:S05]  /*0010*/  EXIT ;  /* 0x000000000000794d */ /* 0x000fea0003800000 */
.L_x_2:
        /* <DEDUP_REMOVED lines=14> */
.L_x_11:


//--------------------- .text._ZN7cutlass13device_kernelIN5flash11enable_sm90INS1_16FlashAttnFwdSm90INS1_25CollectiveMainloopFwdSm90ILi2EN4cute5tupleIJNS5_1CILi1EEES8_S8_EEENS6_IJNS7_ILi128EEESA_NS7_ILi192EEEEEELi128ENS_12float_e4m3_tEfNS_4arch4Sm90ELb0ELb1ELb0ELb0ELb1ELb0ELb0ELb1ELb1ELb1ELb0ELb0EEENS1_21CollectiveEpilogueFwdINS6_IJSA_SA_SA_EEES9_NS_10bfloat16_tESF_Li256ELb0ELb1ELb0ELb1EEENS1_30DynamicPersistentTileSchedulerILi256ELi128ELb0ELb1ELb1EEEEEEEEEvNT_6ParamsE --------------------------
	.section	.text._ZN7cutlass13device_kernelIN5flash11enable_sm90INS1_16FlashAttnFwdSm90INS1_25CollectiveMainloopFwdSm90ILi2EN4cute5tupleIJNS5_1CILi1EEES8_S8_EEENS6_IJNS7_ILi128EEESA_NS7_ILi192EEEEEELi128ENS_12float_e4m3_tEfNS_4arch4Sm90ELb0ELb1ELb0ELb0ELb1ELb0ELb0ELb1ELb1ELb1ELb0ELb0EEENS1_21CollectiveEpilogueFwdINS6_IJSA_SA_SA_EEES9_NS_10bfloat16_tESF_Li256ELb0ELb1ELb0ELb1EEENS1_30DynamicPersistentTileSchedulerILi256ELi128ELb0ELb1ELb1EEEEEEEEEvNT_6ParamsE,"ax",@progbits
	.align	128
.text._ZN7cutlass13device_kernelIN5flash11enable_sm90INS1_16FlashAttnFwdSm90INS1_25CollectiveMainloopFwdSm90ILi2EN4cute5tupleIJNS5_1CILi1EEES8_S8_EEENS6_IJNS7_ILi128EEESA_NS7_ILi192EEEEEELi128ENS_12float_e4m3_tEfNS_4arch4Sm90ELb0ELb1ELb0ELb0ELb1ELb0ELb0ELb1ELb1ELb1ELb0ELb0EEENS1_21CollectiveEpilogueFwdINS6_IJSA_SA_SA_EEES9_NS_10bfloat16_tESF_Li256ELb0ELb1ELb0ELb1EEENS1_30DynamicPersistentTileSchedulerILi256ELi128ELb0ELb1ELb1EEEEEEEEEvNT_6ParamsE:
        .type           _ZN7cutlass13device_kernelIN5flash11enable_sm90INS1_16FlashAttnFwdSm90INS1_25CollectiveMainloopFwdSm90ILi2EN4cute5tupleIJNS5_1CILi1EEES8_S8_EEENS6_IJNS7_ILi128EEESA_NS7_ILi192EEEEEELi128ENS_12float_e4m3_tEfNS_4arch4Sm90ELb0ELb1ELb0ELb0ELb1ELb0ELb0ELb1ELb1ELb1ELb0ELb0EEENS1_21CollectiveEpilogueFwdINS6_IJSA_SA_SA_EEES9_NS_10bfloat16_tESF_Li256ELb0ELb1ELb0ELb1EEENS1_30DynamicPersistentTileSchedulerILi256ELi128ELb0ELb1ELb1EEEEEEEEEvNT_6ParamsE,@function
        .size           _ZN7cutlass13device_kernelIN5flash11enable_sm90INS1_16FlashAttnFwdSm90INS1_25CollectiveMainloopFwdSm90ILi2EN4cute5tupleIJNS5_1CILi1EEES8_S8_EEENS6_IJNS7_ILi128EEESA_NS7_ILi192EEEEEELi128ENS_12float_e4m3_tEfNS_4arch4Sm90ELb0ELb1ELb0ELb0ELb1ELb0ELb0ELb1ELb1ELb1ELb0ELb0EEENS1_21CollectiveEpilogueFwdINS6_IJSA_SA_SA_EEES9_NS_10bfloat16_tESF_Li256ELb0ELb1ELb0ELb1EEENS1_30DynamicPersistentTileSchedulerILi256ELi128ELb0ELb1ELb1EEEEEEEEEvNT_6ParamsE,(.L_x_12 - _ZN7cutlass13device_kernelIN5flash11enable_sm90INS1_16FlashAttnFwdSm90INS1_25CollectiveMainloopFwdSm90ILi2EN4cute5tupleIJNS5_1CILi1EEES8_S8_EEENS6_IJNS7_ILi128EEESA_NS7_ILi192EEEEEELi128ENS_12float_e4m3_tEfNS_4arch4Sm90ELb0ELb1ELb0ELb0ELb1ELb0ELb0ELb1ELb1ELb1ELb0ELb0EEENS1_21CollectiveEpilogueFwdINS6_IJSA_SA_SA_EEES9_NS_10bfloat16_tESF_Li256ELb0ELb1ELb0ELb1EEENS1_30DynamicPersistentTileSchedulerILi256ELi128ELb0ELb1ELb1EEEEEEEEEvNT_6ParamsE)
        .other          _ZN7cutlass13device_kernelIN5flash11enable_sm90INS1_16FlashAttnFwdSm90INS1_25CollectiveMainloopFwdSm90ILi2EN4cute5tupleIJNS5_1CILi1EEES8_S8_EEENS6_IJNS7_ILi128EEESA_NS7_ILi192EEEEEELi128ENS_12float_e4m3_tEfNS_4arch4Sm90ELb0ELb1ELb0ELb0ELb1ELb0ELb0ELb1ELb1ELb1ELb0ELb0EEENS1_21CollectiveEpilogueFwdINS6_IJSA_SA_SA_EEES9_NS_10bfloat16_tESF_Li256ELb0ELb1ELb0ELb1EEENS1_30DynamicPersistentTileSchedulerILi256ELi128ELb0ELb1ELb1EEEEEEEEEvNT_6ParamsE,@"STO_CUDA_ENTRY STV_DEFAULT"
_ZN7cutlass13device_kernelIN5flash11enable_sm90INS1_16FlashAttnFwdSm90INS1_25CollectiveMainloopFwdSm90ILi2EN4cute5tupleIJNS5_1CILi1EEES8_S8_EEENS6_IJNS7_ILi128EEESA_NS7_ILi192EEEEEELi128ENS_12float_e4m3_tEfNS_4arch4Sm90ELb0ELb1ELb0ELb0ELb1ELb0ELb0ELb1ELb1ELb1ELb0ELb0EEENS1_21CollectiveEpilogueFwdINS6_IJSA_SA_SA_EEES9_NS_10bfloat16_tESF_Li256ELb0ELb1ELb0ELb1EEENS1_30DynamicPersistentTileSchedulerILi256ELi128ELb0ELb1ELb1EEEEEEEEEvNT_6ParamsE:
[----:B------:R-:W-:Y:S01]  /*0000*/  LDC R1, c[0x0][0x37c] ;  /* 0x0000df00ff017b82 */ /* 0x000fe20000000800 */
[----:B------:R-:W-:Y:S05]  /*0010*/  EXIT ;  /* 0x000000000000794d */ /* 0x000fea0003800000 */
.L_x_3:
        /* <DEDUP_REMOVED lines=14> */
.L_x_12:


//--------------------- .text._ZN7cutlass13device_kernelIN5flash11enable_sm90INS1_16FlashAttnFwdSm90INS1_25CollectiveMainloopFwdSm90ILi2EN4cute5tupleIJNS5_1CILi1EEES8_S8_EEENS6_IJNS7_ILi128EEESA_NS7_ILi192EEEEEELi128ENS_12float_e4m3_tEfNS_4arch4Sm90ELb0ELb1ELb0ELb1ELb1ELb0ELb0ELb1ELb1ELb1ELb0ELb0EEENS1_21CollectiveEpilogueFwdINS6_IJSA_SA_SA_EEES9_NS_10bfloat16_tESF_Li256ELb1ELb1ELb0ELb1EEENS1_36VarlenDynamicPersistentTileSchedulerILi128ELi128ELi256ELi128ELb0ELb1ELb1ELb1ELb0ELb1EEEEEEEEEvNT_6ParamsE --------------------------
	.section	.text._ZN7cutlass13device_kernelIN5flash11enable_sm90INS1_16FlashAttnFwdSm90INS1_25CollectiveMainloopFwdSm90ILi2EN4cute5tupleIJNS5_1CILi1EEES8_S8_EEENS6_IJNS7_ILi128EEESA_NS7_ILi192EEEEEELi128ENS_12float_e4m3_tEfNS_4arch4Sm90ELb0ELb1ELb0ELb1ELb1ELb0ELb0ELb1ELb1ELb1ELb0ELb0EEENS1_21CollectiveEpilogueFwdINS6_IJSA_SA_SA_EEES9_NS_10bfloat16_tESF_Li256ELb1ELb1ELb0ELb1EEENS1_36VarlenDynamicPersistentTileSchedulerILi128ELi128ELi256ELi128ELb0ELb1ELb1ELb1ELb0ELb1EEEEEEEEEvNT_6ParamsE,"ax",@progbits
	.align	128
.text._ZN7cutlass13device_kernelIN5flash11enable_sm90INS1_16FlashAttnFwdSm90INS1_25CollectiveMainloopFwdSm90ILi2EN4cute5tupleIJNS5_1CILi1EEES8_S8_EEENS6_IJNS7_ILi128EEESA_NS7_ILi192EEEEEELi128ENS_12float_e4m3_tEfNS_4arch4Sm90ELb0ELb1ELb0ELb1ELb1ELb0ELb0ELb1ELb1ELb1ELb0ELb0EEENS1_21CollectiveEpilogueFwdINS6_IJSA_SA_SA_EEES9_NS_10bfloat16_tESF_Li256ELb1ELb1ELb0ELb1EEENS1_36VarlenDynamicPersistentTileSchedulerILi128ELi128ELi256ELi128ELb0ELb1ELb1ELb1ELb0ELb1EEEEEEEEEvNT_6ParamsE:
        .type           _ZN7cutlass13device_kernelIN5flash11enable_sm90INS1_16FlashAttnFwdSm90INS1_25CollectiveMainloopFwdSm90ILi2EN4cute5tupleIJNS5_1CILi1EEES8_S8_EEENS6_IJNS7_ILi128EEESA_NS7_ILi192EEEEEELi128ENS_12float_e4m3_tEfNS_4arch4Sm90ELb0ELb1ELb0ELb1ELb1ELb0ELb0ELb1ELb1ELb1ELb0ELb0EEENS1_21CollectiveEpilogueFwdINS6_IJSA_SA_SA_EEES9_NS_10bfloat16_tESF_Li256ELb1ELb1ELb0ELb1EEENS1_36VarlenDynamicPersistentTileSchedulerILi128ELi128ELi256ELi128ELb0ELb1ELb1ELb1ELb0ELb1EEEEEEEEEvNT_6ParamsE,@function
        .size           _ZN7cutlass13device_kernelIN5flash11enable_sm90INS1_16FlashAttnFwdSm90INS1_25CollectiveMainloopFwdSm90ILi2EN4cute5tupleIJNS5_1CILi1EEES8_S8_EEENS6_IJNS7_ILi128EEESA_NS7_ILi192EEEEEELi128ENS_12float_e4m3_tEfNS_4arch4Sm90ELb0ELb1ELb0ELb1ELb1ELb0ELb0ELb1ELb1ELb1ELb0ELb0EEENS1_21CollectiveEpilogueFwdINS6_IJSA_SA_SA_EEES9_NS_10bfloat16_tESF_Li256ELb1ELb1ELb0ELb1EEENS1_36VarlenDynamicPersistentTileSchedulerILi128ELi128ELi256ELi128ELb0ELb1ELb1ELb1ELb0ELb1EEEEEEEEEvNT_6ParamsE,(.L_x_13 - _ZN7cutlass13device_kernelIN5flash11enable_sm90INS1_16FlashAttnFwdSm90INS1_25CollectiveMainloopFwdSm90ILi2EN4cute5tupleIJNS5_1CILi1EEES8_S8_EEENS6_IJNS7_ILi128EEESA_NS7_ILi192EEEEEELi128ENS_12float_e4m3_tEfNS_4arch4Sm90ELb0ELb1ELb0ELb1ELb1ELb0ELb0ELb1ELb1ELb1ELb0ELb0EEENS1_21CollectiveEpilogueFwdINS6_IJSA_SA_SA_EEES9_NS_10bfloat16_tESF_Li256ELb1ELb1ELb0ELb1EEENS1_36VarlenDynamicPersistentTileSchedulerILi128ELi128ELi256ELi128ELb0ELb1ELb1ELb1ELb0ELb1EEEEEEEEEvNT_6ParamsE)
        .other          _ZN7cutlass13device_kernelIN5flash11enable_sm90INS1_16FlashAttnFwdSm90INS1_25CollectiveMainloopFwdSm90ILi2EN4cute5tupleIJNS5_1CILi1EEES8_S8_EEENS6_IJNS7_ILi128EEESA_NS7_ILi192EEEEEELi128ENS_12float_e4m3_tEfNS_4arch4Sm90ELb0ELb1ELb0ELb1ELb1ELb0ELb0ELb1ELb1ELb1ELb0ELb0EEENS1_21CollectiveEpilogueFwdINS6_IJSA_SA_SA_EEES9_NS_10bfloat16_tESF_Li256ELb1ELb1ELb0ELb1EEENS1_36VarlenDynamicPersistentTileSchedulerILi128ELi128ELi256ELi128ELb0ELb1ELb1ELb1ELb0ELb1EEEEEEEEEvNT_6ParamsE,@"STO_CUDA_ENTRY STV_DEFAULT"
_ZN7cutlass13device_kernelIN5flash11enable_sm90INS1_16FlashAttnFwdSm90INS1_25CollectiveMainloopFwdSm90ILi2EN4cute5tupleIJNS5_1CILi1EEES8_S8_EEENS6_IJNS7_ILi128EEESA_NS7_ILi192EEEEEELi128ENS_12float_e4m3_tEfNS_4arch4Sm90ELb0ELb1ELb0ELb1ELb1ELb0ELb0ELb1ELb1ELb1ELb0ELb0EEENS1_21CollectiveEpilogueFwdINS6_IJSA_SA_SA_EEES9_NS_10bfloat16_tESF_Li256ELb1ELb1ELb0ELb1EEENS1_36VarlenDynamicPersistentTileSchedulerILi128ELi128ELi256ELi128ELb0ELb1ELb1ELb1ELb0ELb1EEEEEEEEEvNT_6ParamsE:
[----:B------:R-:W-:Y:S01]  /*0000*/  LDC R1, c[0x0][0x37c] ;  /* 0x0000df00ff017b82 */ /* 0x000fe20000000800 */
[----:B------:R-:W-:Y:S05]  /*0010*/  EXIT ;  /* 0x000000000000794d */ /* 0x000fea0003800000 */
.L_x_4:
        /* <DEDUP_REMOVED lines=14> */
.L_x_13:


//--------------------- .text._ZN7cutlass13device_kernelIN5flash11enable_sm90INS1_16FlashAttnFwdSm90INS1_25CollectiveMainloopFwdSm90ILi2EN4cute5tupleIJNS5_1CILi1EEES8_S8_EEENS6_IJNS7_ILi128EEESA_NS7_ILi192EEEEEELi128ENS_12float_e4m3_tEfNS_4arch4Sm90ELb0ELb1ELb0ELb1ELb1ELb1ELb0ELb1ELb1ELb1ELb0ELb0EEENS1_21CollectiveEpilogueFwdINS6_IJSA_SA_SA_EEES9_NS_10bfloat16_tESF_Li256ELb1ELb1ELb0ELb1EEENS1_36VarlenDynamicPersistentTileSchedulerILi128ELi128ELi256ELi128ELb0ELb1ELb1ELb1ELb0ELb1EEEEEEEEEvNT_6ParamsE --------------------------
	.section	.text._ZN7cutlass13device_kernelIN5flash11enable_sm90INS1_16FlashAttnFwdSm90INS1_25CollectiveMainloopFwdSm90ILi2EN4cute5tupleIJNS5_1CILi1EEES8_S8_EEENS6_IJNS7_ILi128EEESA_NS7_ILi192EEEEEELi128ENS_12float_e4m3_tEfNS_4arch4Sm90ELb0ELb1ELb0ELb1ELb1ELb1ELb0ELb1ELb1ELb1ELb0ELb0EEENS1_21CollectiveEpilogueFwdINS6_IJSA_SA_SA_EEES9_NS_10bfloat16_tESF_Li256ELb1ELb1ELb0ELb1EEENS1_36VarlenDynamicPersistentTileSchedulerILi128ELi128ELi256ELi128ELb0ELb1ELb1ELb1ELb0ELb1EEEEEEEEEvNT_6ParamsE,"ax",@progbits
	.align	128
.text._ZN7cutlass13device_kernelIN5flash11enable_sm90INS1_16FlashAttnFwdSm90INS1_25CollectiveMainloopFwdSm90ILi2EN4cute5tupleIJNS5_1CILi1EEES8_S8_EEENS6_IJNS7_ILi128EEESA_NS7_ILi192EEEEEELi128ENS_12float_e4m3_tEfNS_4arch4Sm90ELb0ELb1ELb0ELb1ELb1ELb1ELb0ELb1ELb1ELb1ELb0ELb0EEENS1_21CollectiveEpilogueFwdINS6_IJSA_SA_SA_EEES9_NS_10bfloat16_tESF_Li256ELb1ELb1ELb0ELb1EEENS1_36VarlenDynamicPersistentTileSchedulerILi128ELi128ELi256ELi128ELb0ELb1ELb1ELb1ELb0ELb1EEEEEEEEEvNT_6ParamsE:
        .type           _ZN7cutlass13device_kernelIN5flash11enable_sm90INS1_16FlashAttnFwdSm90INS1_25CollectiveMainloopFwdSm90ILi2EN4cute5tupleIJNS5_1CILi1EEES8_S8_EEENS6_IJNS7_ILi128EEESA_NS7_ILi192EEEEEELi128ENS_12float_e4m3_tEfNS_4arch4Sm90ELb0ELb1ELb0ELb1ELb1ELb1ELb0ELb1ELb1ELb1ELb0ELb0EEENS1_21CollectiveEpilogueFwdINS6_IJSA_SA_SA_EEES9_NS_10bfloat16_tESF_Li256ELb1ELb1ELb0ELb1EEENS1_36VarlenDynamicPersistentTileSchedulerILi128ELi128ELi256ELi128ELb0ELb1ELb1ELb1ELb0ELb1EEEEEEEEEvNT_6ParamsE,@function
        .size           _ZN7cutlass13device_kernelIN5flash11enable_sm90INS1_16FlashAttnFwdSm90INS1_25CollectiveMainloopFwdSm90ILi2EN4cute5tupleIJNS5_1CILi1EEES8_S8_EEENS6_IJNS7_ILi128EEESA_NS7_ILi192EEEEEELi128ENS_12float_e4m3_tEfNS_4arch4Sm90ELb0ELb1ELb0ELb1ELb1ELb1ELb0ELb1ELb1ELb1ELb0ELb0EEENS1_21CollectiveEpilogueFwdINS6_IJSA_SA_SA_EEES9_NS_10bfloat16_tESF_Li256ELb1ELb1ELb0ELb1EEENS1_36VarlenDynamicPersistentTileSchedulerILi128ELi128ELi256ELi128ELb0ELb1ELb1ELb1ELb0ELb1EEEEEEEEEvNT_6ParamsE,(.L_x_14 - _ZN7cutlass13device_kernelIN5flash11enable_sm90INS1_16FlashAttnFwdSm90INS1_25CollectiveMainloopFwdSm90ILi2EN4cute5tupleIJNS5_1CILi1EEES8_S8_EEENS6_IJNS7_ILi128EEESA_NS7_ILi192EEEEEELi128ENS_12float_e4m3_tEfNS_4arch4Sm90ELb0ELb1ELb0ELb1ELb1ELb1ELb0ELb1ELb1ELb1ELb0ELb0EEENS1_21CollectiveEpilogueFwdINS6_IJSA_SA_SA_EEES9_NS_10bfloat16_tESF_Li256ELb1ELb1ELb0ELb1EEENS1_36VarlenDynamicPersistentTileSchedulerILi128ELi128ELi256ELi128ELb0ELb1ELb1ELb1ELb0ELb1EEEEEEEEEvNT_6ParamsE)
        .other          _ZN7cutlass13device_kernelIN5flash11enable_sm90INS1_16FlashAttnFwdSm90INS1_25CollectiveMainloopFwdSm90ILi2EN4cute5tupleIJNS5_1CILi1EEES8_S8_EEENS6_IJNS7_ILi128EEESA_NS7_ILi192EEEEEELi128ENS_12float_e4m3_tEfNS_4arch4Sm90ELb0ELb1ELb0ELb1ELb1ELb1ELb0ELb1ELb1ELb1ELb0ELb0EEENS1_21CollectiveEpilogueFwdINS6_IJSA_SA_SA_EEES9_NS_10bfloat16_tESF_Li256ELb1ELb1ELb0ELb1EEENS1_36VarlenDynamicPersistentTileSchedulerILi128ELi128ELi256ELi128ELb0ELb1ELb1ELb1ELb0ELb1EEEEEEEEEvNT_6ParamsE,@"STO_CUDA_ENTRY STV_DEFAULT"
_ZN7cutlass13device_kernelIN5flash11enable_sm90INS1_16FlashAttnFwdSm90INS1_25CollectiveMainloopFwdSm90ILi2EN4cute5tupleIJNS5_1CILi1EEES8_S8_EEENS6_IJNS7_ILi128EEESA_NS7_ILi192EEEEEELi128ENS_12float_e4m3_tEfNS_4arch4Sm90ELb0ELb1ELb0ELb1ELb1ELb1ELb0ELb1ELb1ELb1ELb0ELb0EEENS1_21CollectiveEpilogueFwdINS6_IJSA_SA_SA_EEES9_NS_10bfloat16_tESF_Li256ELb1ELb1ELb0ELb1EEENS1_36VarlenDynamicPersistentTileSchedulerILi128ELi128ELi256ELi128ELb0ELb1ELb1ELb1ELb0ELb1EEEEEEEEEvNT_6ParamsE:
[----:B------:R-:W-:Y:S01]  /*0000*/  LDC R1, c[0x0][0x37c] ;  /* 0x0000df00ff017b82 */ /* 0x000fe20000000800 */
[----:B------:R-:W-:Y:S05]  /*0010*/  EXIT ;  /* 0x000000000000794d */ /* 0x000fea0003800000 */
.L_x_5:
        /* <DEDUP_REMOVED lines=14> */
.L_x_14:


//--------------------- .text._ZN7cutlass13device_kernelIN5flash11enable_sm90INS1_16FlashAttnFwdSm90INS1_25CollectiveMainloopFwdSm90ILi2EN4cute5tupleIJNS5_1CILi1EEES8_S8_EEENS6_IJNS7_ILi128EEENS7_ILi160EEENS7_ILi192EEEEEELi128ENS_12float_e4m3_tEfNS_4arch4Sm90ELb1ELb0ELb0ELb0ELb1ELb0ELb0ELb1ELb1ELb1ELb0ELb0EEENS1_21CollectiveEpilogueFwdINS6_IJSA_SA_SB_EEES9_NS_10bfloat16_tESG_Li256ELb0ELb1ELb0ELb1EEENS1_30DynamicPersistentTileSchedulerILi256ELi128ELb0ELb1ELb1EEEEEEEEEvNT_6ParamsE --------------------------
	.section	.text._ZN7cutlass13device_kernelIN5flash11enable_sm90INS1_16FlashAttnFwdSm90INS1_25CollectiveMainloopFwdSm90ILi2EN4cute5tupleIJNS5_1CILi1EEES8_S8_EEENS6_IJNS7_ILi128EEENS7_ILi160EEENS7_ILi192EEEEEELi128ENS_12float_e4m3_tEfNS_4arch4Sm90ELb1ELb0ELb0ELb0ELb1ELb0ELb0ELb1ELb1ELb1ELb0ELb0EEENS1_21CollectiveEpilogueFwdINS6_IJSA_SA_SB_EEES9_NS_10bfloat16_tESG_Li256ELb0ELb1ELb0ELb1EEENS1_30DynamicPersistentTileSchedulerILi256ELi128ELb0ELb1ELb1EEEEEEEEEvNT_6ParamsE,"ax",@progbits
	.align	128
.text._ZN7cutlass13device_kernelIN5flash11enable_sm90INS1_16FlashAttnFwdSm90INS1_25CollectiveMainloopFwdSm90ILi2EN4cute5tupleIJNS5_1CILi1EEES8_S8_EEENS6_IJNS7_ILi128EEENS7_ILi160EEENS7_ILi192EEEEEELi128ENS_12float_e4m3_tEfNS_4arch4Sm90ELb1ELb0ELb0ELb0ELb1ELb0ELb0ELb1ELb1ELb1ELb0ELb0EEENS1_21CollectiveEpilogueFwdINS6_IJSA_SA_SB_EEES9_NS_10bfloat16_tESG_Li256ELb0ELb1ELb0ELb1EEENS1_30DynamicPersistentTileSchedulerILi256ELi128ELb0ELb1ELb1EEEEEEEEEvNT_6ParamsE:
        .type           _ZN7cutlass13device_kernelIN5flash11enable_sm90INS1_16FlashAttnFwdSm90INS1_25CollectiveMainloopFwdSm90ILi2EN4cute5tupleIJNS5_1CILi1EEES8_S8_EEENS6_IJNS7_ILi128EEENS7_ILi160EEENS7_ILi192EEEEEELi128ENS_12float_e4m3_tEfNS_4arch4Sm90ELb1ELb0ELb0ELb0ELb1ELb0ELb0ELb1ELb1ELb1ELb0ELb0EEENS1_21CollectiveEpilogueFwdINS6_IJSA_SA_SB_EEES9_NS_10bfloat16_tESG_Li256ELb0ELb1ELb0ELb1EEENS1_30DynamicPersistentTileSchedulerILi256ELi128ELb0ELb1ELb1EEEEEEEEEvNT_6ParamsE,@function
        .size           _ZN7cutlass13device_kernelIN5flash11enable_sm90INS1_16FlashAttnFwdSm90INS1_25CollectiveMainloopFwdSm90ILi2EN4cute5tupleIJNS5_1CILi1EEES8_S8_EEENS6_IJNS7_ILi128EEENS7_ILi160EEENS7_ILi192EEEEEELi128ENS_12float_e4m3_tEfNS_4arch4Sm90ELb1ELb0ELb0ELb0ELb1ELb0ELb0ELb1ELb1ELb1ELb0ELb0EEENS1_21CollectiveEpilogueFwdINS6_IJSA_SA_SB_EEES9_NS_10bfloat16_tESG_Li256ELb0ELb1ELb0ELb1EEENS1_30DynamicPersistentTileSchedulerILi256ELi128ELb0ELb1ELb1EEEEEEEEEvNT_6ParamsE,(.L_x_15 - _ZN7cutlass13device_kernelIN5flash11enable_sm90INS1_16FlashAttnFwdSm90INS1_25CollectiveMainloopFwdSm90ILi2EN4cute5tupleIJNS5_1CILi1EEES8_S8_EEENS6_IJNS7_ILi128EEENS7_ILi160EEENS7_ILi192EEEEEELi128ENS_12float_e4m3_tEfNS_4arch4Sm90ELb1ELb0ELb0ELb0ELb1ELb0ELb0ELb1ELb1ELb1ELb0ELb0EEENS1_21CollectiveEpilogueFwdINS6_IJSA_SA_SB_EEES9_NS_10bfloat16_tESG_Li256ELb0ELb1ELb0ELb1EEENS1_30DynamicPersistentTileSchedulerILi256ELi128ELb0ELb1ELb1EEEEEEEEEvNT_6ParamsE)
        .other          _ZN7cutlass13device_kernelIN5flash11enable_sm90INS1_16FlashAttnFwdSm90INS1_25CollectiveMainloopFwdSm90ILi2EN4cute5tupleIJNS5_1CILi1EEES8_S8_EEENS6_IJNS7_ILi128EEENS7_ILi160EEENS7_ILi192EEEEEELi128ENS_12float_e4m3_tEfNS_4arch4Sm90ELb1ELb0ELb0ELb0ELb1ELb0ELb0ELb1ELb1ELb1ELb0ELb0EEENS1_21CollectiveEpilogueFwdINS6_IJSA_SA_SB_EEES9_NS_10bfloat16_tESG_Li256ELb0ELb1ELb0ELb1EEENS1_30DynamicPersistentTileSchedulerILi256ELi128ELb0ELb1ELb1EEEEEEEEEvNT_6ParamsE,@"STO_CUDA_ENTRY STV_DEFAULT"
_ZN7cutlass13device_kernelIN5flash11enable_sm90INS1_16FlashAttnFwdSm90INS1_25CollectiveMainloopFwdSm90ILi2EN4cute5tupleIJNS5_1CILi1EEES8_S8_EEENS6_IJNS7_ILi128EEENS7_ILi160EEENS7_ILi192EEEEEELi128ENS_12float_e4m3_tEfNS_4arch4Sm90ELb1ELb0ELb0ELb0ELb1ELb0ELb0ELb1ELb1ELb1ELb0ELb0EEENS1_21CollectiveEpilogueFwdINS6_IJSA_SA_SB_EEES9_NS_10bfloat16_tESG_Li256ELb0ELb1ELb0ELb1EEENS1_30DynamicPersistentTileSchedulerILi256ELi128ELb0ELb1ELb1EEEEEEEEEvNT_6ParamsE:
[----:B------:R-:W-:Y:S01]  /*0000*/  LDC R1, c[0x0][0x37c] ;  /* 0x0000df00ff017b82 */ /* 0x000fe20000000800 */
[----:B------:R-:W-:Y:S05]  /*0010*/  EXIT ;  /* 0x000000000000794d */ /* 0x000fea0003800000 */
.L_x_6:
        /* <DEDUP_REMOVED lines=14> */
.L_x_15:


//--------------------- .text._ZN7cutlass13device_kernelIN5flash11enable_sm90INS1_16FlashAttnFwdSm90INS1_25CollectiveMainloopFwdSm90ILi2EN4cute5tupleIJNS5_1CILi1EEES8_S8_EEENS6_IJNS7_ILi128EEENS7_ILi160EEENS7_ILi192EEEEEELi128ENS_12float_e4m3_tEfNS_4arch4Sm90ELb1ELb0ELb0ELb1ELb1ELb0ELb0ELb1ELb1ELb1ELb0ELb0EEENS1_21CollectiveEpilogueFwdINS6_IJSA_SA_SB_EEES9_NS_10bfloat16_tESG_Li256ELb1ELb1ELb0ELb1EEENS1_36VarlenDynamicPersistentTileSchedulerILi128ELi160ELi256ELi128ELb0ELb1ELb1ELb1ELb1ELb1EEEEEEEEEvNT_6ParamsE --------------------------
	.section	.text._ZN7cutlass13device_kernelIN5flash11enable_sm90INS1_16FlashAttnFwdSm90INS1_25CollectiveMainloopFwdSm90ILi2EN4cute5tupleIJNS5_1CILi1EEES8_S8_EEENS6_IJNS7_ILi128EEENS7_ILi160EEENS7_ILi192EEEEEELi128ENS_12float_e4m3_tEfNS_4arch4Sm90ELb1ELb0ELb0ELb1ELb1ELb0ELb0ELb1ELb1ELb1ELb0ELb0EEENS1_21CollectiveEpilogueFwdINS6_IJSA_SA_SB_EEES9_NS_10bfloat16_tESG_Li256ELb1ELb1ELb0ELb1EEENS1_36VarlenDynamicPersistentTileSchedulerILi128ELi160ELi256ELi128ELb0ELb1ELb1ELb1ELb1ELb1EEEEEEEEEvNT_6ParamsE,"ax",@progbits
	.align	128
.text._ZN7cutlass13device_kernelIN5flash11enable_sm90INS1_16FlashAttnFwdSm90INS1_25CollectiveMainloopFwdSm90ILi2EN4cute5tupleIJNS5_1CILi1EEES8_S8_EEENS6_IJNS7_ILi128EEENS7_ILi160EEENS7_ILi192EEEEEELi128ENS_12float_e4m3_tEfNS_4arch4Sm90ELb1ELb0ELb0ELb1ELb1ELb0ELb0ELb1ELb1ELb1ELb0ELb0EEENS1_21CollectiveEpilogueFwdINS6_IJSA_SA_SB_EEES9_NS_10bfloat16_tESG_Li256ELb1ELb1ELb0ELb1EEENS1_36VarlenDynamicPersistentTileSchedulerILi128ELi160ELi256ELi128ELb0ELb1ELb1ELb1ELb1ELb1EEEEEEEEEvNT_6ParamsE:
        .type           _ZN7cutlass13device_kernelIN5flash11enable_sm90INS1_16FlashAttnFwdSm90INS1_25CollectiveMainloopFwdSm90ILi2EN4cute5tupleIJNS5_1CILi1EEES8_S8_EEENS6_IJNS7_ILi128EEENS7_ILi160EEENS7_ILi192EEEEEELi128ENS_12float_e4m3_tEfNS_4arch4Sm90ELb1ELb0ELb0ELb1ELb1ELb0ELb0ELb1ELb1ELb1ELb0ELb0EEENS1_21CollectiveEpilogueFwdINS6_IJSA_SA_SB_EEES9_NS_10bfloat16_tESG_Li256ELb1ELb1ELb0ELb1EEENS1_36VarlenDynamicPersistentTileSchedulerILi128ELi160ELi256ELi128ELb0ELb1ELb1ELb1ELb1ELb1EEEEEEEEEvNT_6ParamsE,@function
        .size           _ZN7cutlass13device_kernelIN5flash11enable_sm90INS1_16FlashAttnFwdSm90INS1_25CollectiveMainloopFwdSm90ILi2EN4cute5tupleIJNS5_1CILi1EEES8_S8_EEENS6_IJNS7_ILi128EEENS7_ILi160EEENS7_ILi192EEEEEELi128ENS_12float_e4m3_tEfNS_4arch4Sm90ELb1ELb0ELb0ELb1ELb1ELb0ELb0ELb1ELb1ELb1ELb0ELb0EEENS1_21CollectiveEpilogueFwdINS6_IJSA_SA_SB_EEES9_NS_10bfloat16_tESG_Li256ELb1ELb1ELb0ELb1EEENS1_36VarlenDynamicPersistentTileSchedulerILi128ELi160ELi256ELi128ELb0ELb1ELb1ELb1ELb1ELb1EEEEEEEEEvNT_6ParamsE,(.L_x_16 - _ZN7cutlass13device_kernelIN5flash11enable_sm90INS1_16FlashAttnFwdSm90INS1_25CollectiveMainloopFwdSm90ILi2EN4cute5tupleIJNS5_1CILi1EEES8_S8_EEENS6_IJNS7_ILi128EEENS7_ILi160EEENS7_ILi192EEEEEELi128ENS_12float_e4m3_tEfNS_4arch4Sm90ELb1ELb0ELb0ELb1ELb1ELb0ELb0ELb1ELb1ELb1ELb0ELb0EEENS1_21CollectiveEpilogueFwdINS6_IJSA_SA_SB_EEES9_NS_10bfloat16_tESG_Li256ELb1ELb1ELb0ELb1EEENS1_36VarlenDynamicPersistentTileSchedulerILi128ELi160ELi256ELi128ELb0ELb1ELb1ELb1ELb1ELb1EEEEEEEEEvNT_6ParamsE)
        .other          _ZN7cutlass13device_kernelIN5flash11enable_sm90INS1_16FlashAttnFwdSm90INS1_25CollectiveMainloopFwdSm90ILi2EN4cute5tupleIJNS5_1CILi1EEES8_S8_EEENS6_IJNS7_ILi128EEENS7_ILi160EEENS7_ILi192EEEEEELi128ENS_12float_e4m3_tEfNS_4arch4Sm90ELb1ELb0ELb0ELb1ELb1ELb0ELb0ELb1ELb1ELb1ELb0ELb0EEENS1_21CollectiveEpilogueFwdINS6_IJSA_SA_SB_EEES9_NS_10bfloat16_tESG_Li256ELb1ELb1ELb0ELb1EEENS1_36VarlenDynamicPersistentTileSchedulerILi128ELi160ELi256ELi128ELb0ELb1ELb1ELb1ELb1ELb1EEEEEEEEEvNT_6ParamsE,@"STO_CUDA_ENTRY STV_DEFAULT"
_ZN7cutlass13device_kernelIN5flash11enable_sm90INS1_16FlashAttnFwdSm90INS1_25CollectiveMainloopFwdSm90ILi2EN4cute5tupleIJNS5_1CILi1EEES8_S8_EEENS6_IJNS7_ILi128EEENS7_ILi160EEENS7_ILi192EEEEEELi128ENS_12float_e4m3_tEfNS_4arch4Sm90ELb1ELb0ELb0ELb1ELb1ELb0ELb0ELb1ELb1ELb1ELb0ELb0EEENS1_21CollectiveEpilogueFwdINS6_IJSA_SA_SB_EEES9_NS_10bfloat16_tESG_Li256ELb1ELb1ELb0ELb1EEENS1_36VarlenDynamicPersistentTileSchedulerILi128ELi160ELi256ELi128ELb0ELb1ELb1ELb1ELb1ELb1EEEEEEEEEvNT_6ParamsE:
[----:B------:R-:W-:Y:S01]  /*0000*/  LDC R1, c[0x0][0x37c] ;  /* 0x0000df00ff017b82 */ /* 0x000fe20000000800 */
[----:B------:R-:W-:Y:S05]  /*0010*/  EXIT ;  /* 0x000000000000794d */ /* 0x000fea0003800000 */
.L_x_7:
        /* <DEDUP_REMOVED lines=14> */
.L_x_16:


//--------------------- .text._ZN7cutlass13device_kernelIN5flash11enable_sm90INS1_16FlashAttnFwdSm90INS1_25CollectiveMainloopFwdSm90ILi2EN4cute5tupleIJNS5_1CILi1EEES8_S8_EEENS6_IJNS7_ILi128EEENS7_ILi160EEENS7_ILi192EEEEEELi128ENS_12float_e4m3_tEfNS_4arch4Sm90ELb1ELb0ELb0ELb1ELb1ELb1ELb0ELb1ELb1ELb1ELb0ELb0EEENS1_21CollectiveEpilogueFwdINS6_IJSA_SA_SB_EEES9_NS_10bfloat16_tESG_Li256ELb1ELb1ELb0ELb1EEENS1_36VarlenDynamicPersistentTileSchedulerILi128ELi160ELi256ELi128ELb0ELb1ELb1ELb1ELb1ELb1EEEEEEEEEvNT_6ParamsE --------------------------
	.section	.text._ZN7cutlass13device_kernelIN5flash11enable_sm90INS1_16FlashAttnFwdSm90INS1_25CollectiveMainloopFwdSm90ILi2EN4cute5tupleIJNS5_1CILi1EEES8_S8_EEENS6_IJNS7_ILi128EEENS7_ILi160EEENS7_ILi192EEEEEELi128ENS_12float_e4m3_tEfNS_4arch4Sm90ELb1ELb0ELb0ELb1ELb1ELb1ELb0ELb1ELb1ELb1ELb0ELb0EEENS1_21CollectiveEpilogueFwdINS6_IJSA_SA_SB_EEES9_NS_10bfloat16_tESG_Li256ELb1ELb1ELb0ELb1EEENS1_36VarlenDynamicPersistentTileSchedulerILi128ELi160ELi256ELi128ELb0ELb1ELb1ELb1ELb1ELb1EEEEEEEEEvNT_6ParamsE,"ax",@progbits
	.align	128
.text._ZN7cutlass13device_kernelIN5flash11enable_sm90INS1_16FlashAttnFwdSm90INS1_25CollectiveMainloopFwdSm90ILi2EN4cute5tupleIJNS5_1CILi1EEES8_S8_EEENS6_IJNS7_ILi128EEENS7_ILi160EEENS7_ILi192EEEEEELi128ENS_12float_e4m3_tEfNS_4arch4Sm90ELb1ELb0ELb0ELb1ELb1ELb1ELb0ELb1ELb1ELb1ELb0ELb0EEENS1_21CollectiveEpilogueFwdINS6_IJSA_SA_SB_EEES9_NS_10bfloat16_tESG_Li256ELb1ELb1ELb0ELb1EEENS1_36VarlenDynamicPersistentTileSchedulerILi128ELi160ELi256ELi128ELb0ELb1ELb1ELb1ELb1ELb1EEEEEEEEEvNT_6ParamsE:
        .type           _ZN7cutlass13device_kernelIN5flash11enable_sm90INS1_16FlashAttnFwdSm90INS1_25CollectiveMainloopFwdSm90ILi2EN4cute5tupleIJNS5_1CILi1EEES8_S8_EEENS6_IJNS7_ILi128EEENS7_ILi160EEENS7_ILi192EEEEEELi128ENS_12float_e4m3_tEfNS_4arch4Sm90ELb1ELb0ELb0ELb1ELb1ELb1ELb0ELb1ELb1ELb1ELb0ELb0EEENS1_21CollectiveEpilogueFwdINS6_IJSA_SA_SB_EEES9_NS_10bfloat16_tESG_Li256ELb1ELb1ELb0ELb1EEENS1_36VarlenDynamicPersistentTileSchedulerILi128ELi160ELi256ELi128ELb0ELb1ELb1ELb1ELb1ELb1EEEEEEEEEvNT_6ParamsE,@function
        .size           _ZN7cutlass13device_kernelIN5flash11enable_sm90INS1_16FlashAttnFwdSm90INS1_25CollectiveMainloopFwdSm90ILi2EN4cute5tupleIJNS5_1CILi1EEES8_S8_EEENS6_IJNS7_ILi128EEENS7_ILi160EEENS7_ILi192EEEEEELi128ENS_12float_e4m3_tEfNS_4arch4Sm90ELb1ELb0ELb0ELb1ELb1ELb1ELb0ELb1ELb1ELb1ELb0ELb0EEENS1_21CollectiveEpilogueFwdINS6_IJSA_SA_SB_EEES9_NS_10bfloat16_tESG_Li256ELb1ELb1ELb0ELb1EEENS1_36VarlenDynamicPersistentTileSchedulerILi128ELi160ELi256ELi128ELb0ELb1ELb1ELb1ELb1ELb1EEEEEEEEEvNT_6ParamsE,(.L_x_17 - _ZN7cutlass13device_kernelIN5flash11enable_sm90INS1_16FlashAttnFwdSm90INS1_25CollectiveMainloopFwdSm90ILi2EN4cute5tupleIJNS5_1CILi1EEES8_S8_EEENS6_IJNS7_ILi128EEENS7_ILi160EEENS7_ILi192EEEEEELi128ENS_12float_e4m3_tEfNS_4arch4Sm90ELb1ELb0ELb0ELb1ELb1ELb1ELb0ELb1ELb1ELb1ELb0ELb0EEENS1_21CollectiveEpilogueFwdINS6_IJSA_SA_SB_EEES9_NS_10bfloat16_tESG_Li256ELb1ELb1ELb0ELb1EEENS1_36VarlenDynamicPersistentTileSchedulerILi128ELi160ELi256ELi128ELb0ELb1ELb1ELb1ELb1ELb1EEEEEEEEEvNT_6ParamsE)
        .other          _ZN7cutlass13device_kernelIN5flash11enable_sm90INS1_16FlashAttnFwdSm90INS1_25CollectiveMainloopFwdSm90ILi2EN4cute5tupleIJNS5_1CILi1EEES8_S8_EEENS6_IJNS7_ILi128EEENS7_ILi160EEENS7_ILi192EEEEEELi128ENS_12float_e4m3_tEfNS_4arch4Sm90ELb1ELb0ELb0ELb1ELb1ELb1ELb0ELb1ELb1ELb1ELb0ELb0EEENS1_21CollectiveEpilogueFwdINS6_IJSA_SA_SB_EEES9_NS_10bfloat16_tESG_Li256ELb1ELb1ELb0ELb1EEENS1_36VarlenDynamicPersistentTileSchedulerILi128ELi160ELi256ELi128ELb0ELb1ELb1ELb1ELb1ELb1EEEEEEEEEvNT_6ParamsE,@"STO_CUDA_ENTRY STV_DEFAULT"
_ZN7cutlass13device_kernelIN5flash11enable_sm90INS1_16FlashAttnFwdSm90INS1_25CollectiveMainloopFwdSm90ILi2EN4cute5tupleIJNS5_1CILi1EEES8_S8_EEENS6_IJNS7_ILi128EEENS7_ILi160EEENS7_ILi192EEEEEELi128ENS_12float_e4m3_tEfNS_4arch4Sm90ELb1ELb0ELb0ELb1ELb1ELb1ELb0ELb1ELb1ELb1ELb0ELb0EEENS1_21CollectiveEpilogueFwdINS6_IJSA_SA_SB_EEES9_NS_10bfloat16_tESG_Li256ELb1ELb1ELb0ELb1EEENS1_36VarlenDynamicPersistentTileSchedulerILi128ELi160ELi256ELi128ELb0ELb1ELb1ELb1ELb1ELb1EEEEEEEEEvNT_6ParamsE:
[----:B------:R-:W-:Y:S01]  /*0000*/  LDC R1, c[0x0][0x37c] ;  /* 0x0000df00ff017b82 */ /* 0x000fe20000000800 */
[----:B------:R-:W-:Y:S05]  /*0010*/  EXIT ;  /* 0x000000000000794d */ /* 0x000fea0003800000 */
.L_x_8:
        /* <DEDUP_REMOVED lines=14> */
.L_x_17:


//--------------------- .nv.shared.reserved.0     --------------------------
	.section	.nv.shared.reserved.0,"aw",@nobits
	.weak		__nv_reservedSMEM_offset_0_alias
	.size		__nv_reservedSMEM_offset_0_alias, 0, 64
	.other		__nv_reservedSMEM_offset_0_alias,@"STO_CUDA_RESERVED_SHARED STV_DEFAULT"
__nv_reservedSMEM_offset_0_alias:
	.zero		0
	.zero		64


//--------------------- .nv.global                --------------------------
	.section	.nv.global,"aw",@nobits
.nv.global:
	.type		_ZN76_INTERNAL_106b6b89_40_flash_fwd_hdim192_128_e4m3_paged_sm90_cu_49158569_30574cute1_E,@object
	.size		_ZN76_INTERNAL_106b6b89_40_flash_fwd_hdim192_128_e4m3_paged_sm90_cu_49158569_30574cute1_E,(_ZN76_INTERNAL_106b6b89_40_flash_fwd_hdim192_128_e4m3_paged_sm90_cu_49158569_30574cuda3std3__45__cpo6cbeginE - _ZN76_INTERNAL_106b6b89_40_flash_fwd_hdim192_128_e4m3_paged_sm90_cu_49158569_30574cute1_E)
_ZN76_INTERNAL_106b6b89_40_flash_fwd_hdim192_128_e4m3_paged_sm90_cu_49158569_30574cute1_E:
	.zero		1
	.type		_ZN76_INTERNAL_106b6b89_40_flash_fwd_hdim192_128_e4m3_paged_sm90_cu_49158569_30574cuda3std3__45__cpo6cbeginE,@object
	.size		_ZN76_INTERNAL_106b6b89_40_flash_fwd_hdim192_128_e4m3_paged_sm90_cu_49158569_30574cuda3std3__45__cpo6cbeginE,(_ZN76_INTERNAL_106b6b89_40_flash_fwd_hdim192_128_e4m3_paged_sm90_cu_49158569_30574cuda3std3__48in_placeE - _ZN76_INTERNAL_106b6b89_40_flash_fwd_hdim192_128_e4m3_paged_sm90_cu_49158569_30574cuda3std3__45__cpo6cbeginE)
_ZN76_INTERNAL_106b6b89_40_flash_fwd_hdim192_128_e4m3_paged_sm90_cu_49158569_30574cuda3std3__45__cpo6cbeginE:
	.zero		1
	.type		_ZN76_INTERNAL_106b6b89_40_flash_fwd_hdim192_128_e4m3_paged_sm90_cu_49158569_30574cuda3std3__48in_placeE,@object
	.size		_ZN76_INTERNAL_106b6b89_40_flash_fwd_hdim192_128_e4m3_paged_sm90_cu_49158569_30574cuda3std3__48in_placeE,(_ZN76_INTERNAL_106b6b89_40_flash_fwd_hdim192_128_e4m3_paged_sm90_cu_49158569_30574cuda3std6ranges3__45__cpo9iter_moveE - _ZN76_INTERNAL_106b6b89_40_flash_fwd_hdim192_128_e4m3_paged_sm90_cu_49158569_30574cuda3std3__48in_placeE)
_ZN76_INTERNAL_106b6b89_40_flash_fwd_hdim192_128_e4m3_paged_sm90_cu_49158569_30574cuda3std3__48in_placeE:
	.zero		1
	.type		_ZN76_INTERNAL_106b6b89_40_flash_fwd_hdim192_128_e4m3_paged_sm90_cu_49158569_30574cuda3std6ranges3__45__cpo9iter_moveE,@object
	.size		_ZN76_INTERNAL_106b6b89_40_flash_fwd_hdim192_128_e4m3_paged_sm90_cu_49158569_30574cuda3std6ranges3__45__cpo9iter_moveE,(_ZN76_INTERNAL_106b6b89_40_flash_fwd_hdim192_128_e4m3_paged_sm90_cu_49158569_30574cuda3std3__45__cpo5beginE - _ZN76_INTERNAL_106b6b89_40_flash_fwd_hdim192_128_e4m3_paged_sm90_cu_49158569_30574cuda3std6ranges3__45__cpo9iter_moveE)
_ZN76_INTERNAL_106b6b89_40_flash_fwd_hdim192_128_e4m3_paged_sm90_cu_49158569_30574cuda3std6ranges3__45__cpo9iter_moveE:
	.zero		1
	.type		_ZN76_INTERNAL_106b6b89_40_flash_fwd_hdim192_128_e4m3_paged_sm90_cu_49158569_30574cuda3std3__45__cpo5beginE,@object
	.size		_ZN76_INTERNAL_106b6b89_40_flash_fwd_hdim192_128_e4m3_paged_sm90_cu_49158569_30574cuda3std3__45__cpo5beginE,(_ZN76_INTERNAL_106b6b89_40_flash_fwd_hdim192_128_e4m3_paged_sm90_cu_49158569_30574cuda3std3__478_GLOBAL__N__106b6b89_40_flash_fwd_hdim192_128_e4m3_paged_sm90_cu_49158569_30576ignoreE - _ZN76_INTERNAL_106b6b89_40_flash_fwd_hdim192_128_e4m3_paged_sm90_cu_49158569_30574cuda3std3__45__cpo5beginE)
_ZN76_INTERNAL_106b6b89_40_flash_fwd_hdim192_128_e4m3_paged_sm90_cu_49158569_30574cuda3std3__45__cpo5beginE:
	.zero		1
	.type		_ZN76_INTERNAL_106b6b89_40_flash_fwd_hdim192_128_e4m3_paged_sm90_cu_49158569_30574cuda3std3__478_GLOBAL__N__106b6b89_40_flash_fwd_hdim192_128_e4m3_paged_sm90_cu_49158569_30576ignoreE,@object
	.size		_ZN76_INTERNAL_106b6b89_40_flash_fwd_hdim192_128_e4m3_paged_sm90_cu_49158569_30574cuda3std3__478_GLOBAL__N__106b6b89_40_flash_fwd_hdim192_128_e4m3_paged_sm90_cu_49158569_30576ignoreE,(_ZN76_INTERNAL_106b6b89_40_flash_fwd_hdim192_128_e4m3_paged_sm90_cu_49158569_30574cute7productE - _ZN76_INTERNAL_106b6b89_40_flash_fwd_hdim192_128_e4m3_paged_sm90_cu_49158569_30574cuda3std3__478_GLOBAL__N__106b6b89_40_flash_fwd_hdim192_128_e4m3_paged_sm90_cu_49158569_30576ignoreE)
_ZN76_INTERNAL_106b6b89_40_flash_fwd_hdim192_128_e4m3_paged_sm90_cu_49158569_30574cuda3std3__478_GLOBAL__N__106b6b89_40_flash_fwd_hdim192_128_e4m3_paged_sm90_cu_49158569_30576ignoreE:
	.zero		1
	.type		_ZN76_INTERNAL_106b6b89_40_flash_fwd_hdim192_128_e4m3_paged_sm90_cu_49158569_30574cute7productE,@object
	.size		_ZN76_INTERNAL_106b6b89_40_flash_fwd_hdim192_128_e4m3_paged_sm90_cu_49158569_30574cute7productE,(_ZN76_INTERNAL_106b6b89_40_flash_fwd_hdim192_128_e4m3_paged_sm90_cu_49158569_30574cuda3std3__45__cpo3endE - _ZN76_INTERNAL_106b6b89_40_flash_fwd_hdim192_128_e4m3_paged_sm90_cu_49158569_30574cute7productE)
_ZN76_INTERNAL_106b6b89_40_flash_fwd_hdim192_128_e4m3_paged_sm90_cu_49158569_30574cute7productE:
	.zero		1
	.type		_ZN76_INTERNAL_106b6b89_40_flash_fwd_hdim192_128_e4m3_paged_sm90_cu_49158569_30574cuda3std3__45__cpo3endE,@object
	.size		_ZN76_INTERNAL_106b6b89_40_flash_fwd_hdim192_128_e4m3_paged_sm90_cu_49158569_30574cuda3std3__45__cpo3endE,(_ZN76_INTERNAL_106b6b89_40_flash_fwd_hdim192_128_e4m3_paged_sm90_cu_49158569_30574cuda3std3__419piecewise_constructE - _ZN76_INTERNAL_106b6b89_40_flash_fwd_hdim192_128_e4m3_paged_sm90_cu_49158569_30574cuda3std3__45__cpo3endE)
_ZN76_INTERNAL_106b6b89_40_flash_fwd_hdim192_128_e4m3_paged_sm90_cu_49158569_30574cuda3std3__45__cpo3endE:
	.zero		1
	.type		_ZN76_INTERNAL_106b6b89_40_flash_fwd_hdim192_128_e4m3_paged_sm90_cu_49158569_30574cuda3std3__419piecewise_constructE,@object
	.size		_ZN76_INTERNAL_106b6b89_40_flash_fwd_hdim192_128_e4m3_paged_sm90_cu_49158569_30574cuda3std3__419piecewise_constructE,(_ZN76_INTERNAL_106b6b89_40_flash_fwd_hdim192_128_e4m3_paged_sm90_cu_49158569_30574cuda3std3__45__cpo4cendE - _ZN76_INTERNAL_106b6b89_40_flash_fwd_hdim192_128_e4m3_paged_sm90_cu_49158569_30574cuda3std3__419piecewise_constructE)
_ZN76_INTERNAL_106b6b89_40_flash_fwd_hdim192_128_e4m3_paged_sm90_cu_49158569_30574cuda3std3__419piecewise_constructE:
	.zero		1
	.type		_ZN76_INTERNAL_106b6b89_40_flash_fwd_hdim192_128_e4m3_paged_sm90_cu_49158569_30574cuda3std3__45__cpo4cendE,@object
	.size		_ZN76_INTERNAL_106b6b89_40_flash_fwd_hdim192_128_e4m3_paged_sm90_cu_49158569_30574cuda3std3__45__cpo4cendE,(_ZN76_INTERNAL_106b6b89_40_flash_fwd_hdim192_128_e4m3_paged_sm90_cu_49158569_30574cuda3std6ranges3__45__cpo4swapE - _ZN76_INTERNAL_106b6b89_40_flash_fwd_hdim192_128_e4m3_paged_sm90_cu_49158569_30574cuda3std3__45__cpo4cendE)
_ZN76_INTERNAL_106b6b89_40_flash_fwd_hdim192_128_e4m3_paged_sm90_cu_49158569_30574cuda3std3__45__cpo4cendE:
	.zero		1
	.type		_ZN76_INTERNAL_106b6b89_40_flash_fwd_hdim192_128_e4m3_paged_sm90_cu_49158569_30574cuda3std6ranges3__45__cpo4swapE,@object
	.size		_ZN76_INTERNAL_106b6b89_40_flash_fwd_hdim192_128_e4m3_paged_sm90_cu_49158569_30574cuda3std6ranges3__45__cpo4swapE,(.L_7 - _ZN76_INTERNAL_106b6b89_40_flash_fwd_hdim192_128_e4m3_paged_sm90_cu_49158569_30574cuda3std6ranges3__45__cpo4swapE)
_ZN76_INTERNAL_106b6b89_40_flash_fwd_hdim192_128_e4m3_paged_sm90_cu_49158569_30574cuda3std6ranges3__45__cpo4swapE:
	.zero		1
.L_7:


//--------------------- .nv.constant0._ZN7cutlass13device_kernelIN5flash11enable_sm90INS1_16FlashAttnFwdSm90INS1_25CollectiveMainloopFwdSm90ILi2EN4cute5tupleIJNS5_1CILi1EEES8_S8_EEENS6_IJNS7_ILi128EEENS7_ILi160EEENS7_ILi192EEEEEELi128ENS_12float_e4m3_tEfNS_4arch4Sm90ELb0ELb0ELb0ELb0ELb1ELb0ELb0ELb1ELb1ELb1ELb0ELb0EEENS1_21CollectiveEpilogueFwdINS6_IJSA_SA_SB_EEES9_NS_10bfloat16_tESG_Li256ELb0ELb1ELb0ELb1EEENS1_29StaticPersistentTileSchedulerILb0EEEEEEEEEvNT_6ParamsE --------------------------
	.section	.nv.constant0._ZN7cutlass13device_kernelIN5flash11enable_sm90INS1_16FlashAttnFwdSm90INS1_25CollectiveMainloopFwdSm90ILi2EN4cute5tupleIJNS5_1CILi1EEES8_S8_EEENS6_IJNS7_ILi128EEENS7_ILi160EEENS7_ILi192EEEEEELi128ENS_12float_e4m3_tEfNS_4arch4Sm90ELb0ELb0ELb0ELb0ELb1ELb0ELb0ELb1ELb1ELb1ELb0ELb0EEENS1_21CollectiveEpilogueFwdINS6_IJSA_SA_SB_EEES9_NS_10bfloat16_tESG_Li256ELb0ELb1ELb0ELb1EEENS1_29StaticPersistentTileSchedulerILb0EEEEEEEEEvNT_6ParamsE,"a",@progbits
	.sectionflags	@""
	.align	4
.nv.constant0._ZN7cutlass13device_kernelIN5flash11enable_sm90INS1_16FlashAttnFwdSm90INS1_25CollectiveMainloopFwdSm90ILi2EN4cute5tupleIJNS5_1CILi1EEES8_S8_EEENS6_IJNS7_ILi128EEENS7_ILi160EEENS7_ILi192EEEEEELi128ENS_12float_e4m3_tEfNS_4arch4Sm90ELb0ELb0ELb0ELb0ELb1ELb0ELb0ELb1ELb1ELb1ELb0ELb0EEENS1_21CollectiveEpilogueFwdINS6_IJSA_SA_SB_EEES9_NS_10bfloat16_tESG_Li256ELb0ELb1ELb0ELb1EEENS1_29StaticPersistentTileSchedulerILb0EEEEEEEEEvNT_6ParamsE:
	.zero		3456


//--------------------- .nv.constant0._ZN7cutlass13device_kernelIN5flash11enable_sm90INS1_16FlashAttnFwdSm90INS1_25CollectiveMainloopFwdSm90ILi2EN4cute5tupleIJNS5_1CILi1EEES8_S8_EEENS6_IJNS7_ILi128EEENS7_ILi160EEENS7_ILi192EEEEEELi128ENS_12float_e4m3_tEfNS_4arch4Sm90ELb0ELb0ELb0ELb1ELb1ELb0ELb0ELb1ELb1ELb1ELb0ELb0EEENS1_21CollectiveEpilogueFwdINS6_IJSA_SA_SB_EEES9_NS_10bfloat16_tESG_Li256ELb1ELb1ELb0ELb1EEENS1_36VarlenDynamicPersistentTileSchedulerILi128ELi160ELi256ELi128ELb0ELb1ELb1ELb0ELb1ELb1EEEEEEEEEvNT_6ParamsE --------------------------
	.section	.nv.constant0._ZN7cutlass13device_kernelIN5flash11enable_sm90INS1_16FlashAttnFwdSm90INS1_25CollectiveMainloopFwdSm90ILi2EN4cute5tupleIJNS5_1CILi1EEES8_S8_EEENS6_IJNS7_ILi128EEENS7_ILi160EEENS7_ILi192EEEEEELi128ENS_12float_e4m3_tEfNS_4arch4Sm90ELb0ELb0ELb0ELb1ELb1ELb0ELb0ELb1ELb1ELb1ELb0ELb0EEENS1_21CollectiveEpilogueFwdINS6_IJSA_SA_SB_EEES9_NS_10bfloat16_tESG_Li256ELb1ELb1ELb0ELb1EEENS1_36VarlenDynamicPersistentTileSchedulerILi128ELi160ELi256ELi128ELb0ELb1ELb1ELb0ELb1ELb1EEEEEEEEEvNT_6ParamsE,"a",@progbits
	.sectionflags	@""
	.align	4
.nv.constant0._ZN7cutlass13device_kernelIN5flash11enable_sm90INS1_16FlashAttnFwdSm90INS1_25CollectiveMainloopFwdSm90ILi2EN4cute5tupleIJNS5_1CILi1EEES8_S8_EEENS6_IJNS7_ILi128EEENS7_ILi160EEENS7_ILi192EEEEEELi128ENS_12float_e4m3_tEfNS_4arch4Sm90ELb0ELb0ELb0ELb1ELb1ELb0ELb0ELb1ELb1ELb1ELb0ELb0EEENS1_21CollectiveEpilogueFwdINS6_IJSA_SA_SB_EEES9_NS_10bfloat16_tESG_Li256ELb1ELb1ELb0ELb1EEENS1_36VarlenDynamicPersistentTileSchedulerILi128ELi160ELi256ELi128ELb0ELb1ELb1ELb0ELb1ELb1EEEEEEEEEvNT_6ParamsE:
	.zero		3584


//--------------------- .nv.constant0._ZN7cutlass13device_kernelIN5flash11enable_sm90INS1_16FlashAttnFwdSm90INS1_25CollectiveMainloopFwdSm90ILi2EN4cute5tupleIJNS5_1CILi1EEES8_S8_EEENS6_IJNS7_ILi128EEENS7_ILi160EEENS7_ILi192EEEEEELi128ENS_12float_e4m3_tEfNS_4arch4Sm90ELb0ELb0ELb0ELb1ELb1ELb1ELb0ELb1ELb1ELb1ELb0ELb0EEENS1_21CollectiveEpilogueFwdINS6_IJSA_SA_SB_EEES9_NS_10bfloat16_tESG_Li256ELb1ELb1ELb0ELb1EEENS1_36VarlenDynamicPersistentTileSchedulerILi128ELi160ELi256ELi128ELb0ELb1ELb1ELb0ELb1ELb1EEEEEEEEEvNT_6ParamsE --------------------------
	.section	.nv.constant0._ZN7cutlass13device_kernelIN5flash11enable_sm90INS1_16FlashAttnFwdSm90INS1_25CollectiveMainloopFwdSm90ILi2EN4cute5tupleIJNS5_1CILi1EEES8_S8_EEENS6_IJNS7_ILi128EEENS7_ILi160EEENS7_ILi192EEEEEELi128ENS_12float_e4m3_tEfNS_4arch4Sm90ELb0ELb0ELb0ELb1ELb1ELb1ELb0ELb1ELb1ELb1ELb0ELb0EEENS1_21CollectiveEpilogueFwdINS6_IJSA_SA_SB_EEES9_NS_10bfloat16_tESG_Li256ELb1ELb1ELb0ELb1EEENS1_36VarlenDynamicPersistentTileSchedulerILi128ELi160ELi256ELi128ELb0ELb1ELb1ELb0ELb1ELb1EEEEEEEEEvNT_6ParamsE,"a",@progbits
	.sectionflags	@""
	.align	4
.nv.constant0._ZN7cutlass13device_kernelIN5flash11enable_sm90INS1_16FlashAttnFwdSm90INS1_25CollectiveMainloopFwdSm90ILi2EN4cute5tupleIJNS5_1CILi1EEES8_S8_EEENS6_IJNS7_ILi128EEENS7_ILi160EEENS7_ILi192EEEEEELi128ENS_12float_e4m3_tEfNS_4arch4Sm90ELb0ELb0ELb0ELb1ELb1ELb1ELb0ELb1ELb1ELb1ELb0ELb0EEENS1_21CollectiveEpilogueFwdINS6_IJSA_SA_SB_EEES9_NS_10bfloat16_tESG_Li256ELb1ELb1ELb0ELb1EEENS1_36VarlenDynamicPersistentTileSchedulerILi128ELi160ELi256ELi128ELb0ELb1ELb1ELb0ELb1ELb1EEEEEEEEEvNT_6ParamsE:
	.zero		3584


//--------------------- .nv.constant0._ZN7cutlass13device_kernelIN5flash11enable_sm90INS1_16FlashAttnFwdSm90INS1_25CollectiveMainloopFwdSm90ILi2EN4cute5tupleIJNS5_1CILi1EEES8_S8_EEENS6_IJNS7_ILi128EEESA_NS7_ILi192EEEEEELi128ENS_12float_e4m3_tEfNS_4arch4Sm90ELb0ELb1ELb0ELb0ELb1ELb0ELb0ELb1ELb1ELb1ELb0ELb0EEENS1_21CollectiveEpilogueFwdINS6_IJSA_SA_SA_EEES9_NS_10bfloat16_tESF_Li256ELb0ELb1ELb0ELb1EEENS1_30DynamicPersistentTileSchedulerILi256ELi128ELb0ELb1ELb1EEEEEEEEEvNT_6ParamsE --------------------------
	.section	.nv.constant0._ZN7cutlass13device_kernelIN5flash11enable_sm90INS1_16FlashAttnFwdSm90INS1_25CollectiveMainloopFwdSm90ILi2EN4cute5tupleIJNS5_1CILi1EEES8_S8_EEENS6_IJNS7_ILi128EEESA_NS7_ILi192EEEEEELi128ENS_12float_e4m3_tEfNS_4arch4Sm90ELb0ELb1ELb0ELb0ELb1ELb0ELb0ELb1ELb1ELb1ELb0ELb0EEENS1_21CollectiveEpilogueFwdINS6_IJSA_SA_SA_EEES9_NS_10bfloat16_tESF_Li256ELb0ELb1ELb0ELb1EEENS1_30DynamicPersistentTileSchedulerILi256ELi128ELb0ELb1ELb1EEEEEEEEEvNT_6ParamsE,"a",@progbits
	.sectionflags	@""
	.align	4
.nv.constant0._ZN7cutlass13device_kernelIN5flash11enable_sm90INS1_16FlashAttnFwdSm90INS1_25CollectiveMainloopFwdSm90ILi2EN4cute5tupleIJNS5_1CILi1EEES8_S8_EEENS6_IJNS7_ILi128EEESA_NS7_ILi192EEEEEELi128ENS_12float_e4m3_tEfNS_4arch4Sm90ELb0ELb1ELb0ELb0ELb1ELb0ELb0ELb1ELb1ELb1ELb0ELb0EEENS1_21CollectiveEpilogueFwdINS6_IJSA_SA_SA_EEES9_NS_10bfloat16_tESF_Li256ELb0ELb1ELb0ELb1EEENS1_30DynamicPersistentTileSchedulerILi256ELi128ELb0ELb1ELb1EEEEEEEEEvNT_6ParamsE:
	.zero		3584


//--------------------- .nv.constant0._ZN7cutlass13device_kernelIN5flash11enable_sm90INS1_16FlashAttnFwdSm90INS1_25CollectiveMainloopFwdSm90ILi2EN4cute5tupleIJNS5_1CILi1EEES8_S8_EEENS6_IJNS7_ILi128EEESA_NS7_ILi192EEEEEELi128ENS_12float_e4m3_tEfNS_4arch4Sm90ELb0ELb1ELb0ELb1ELb1ELb0ELb0ELb1ELb1ELb1ELb0ELb0EEENS1_21CollectiveEpilogueFwdINS6_IJSA_SA_SA_EEES9_NS_10bfloat16_tESF_Li256ELb1ELb1ELb0ELb1EEENS1_36VarlenDynamicPersistentTileSchedulerILi128ELi128ELi256ELi128ELb0ELb1ELb1ELb1ELb0ELb1EEEEEEEEEvNT_6ParamsE --------------------------
	.section	.nv.constant0._ZN7cutlass13device_kernelIN5flash11enable_sm90INS1_16FlashAttnFwdSm90INS1_25CollectiveMainloopFwdSm90ILi2EN4cute5tupleIJNS5_1CILi1EEES8_S8_EEENS6_IJNS7_ILi128EEESA_NS7_ILi192EEEEEELi128ENS_12float_e4m3_tEfNS_4arch4Sm90ELb0ELb1ELb0ELb1ELb1ELb0ELb0ELb1ELb1ELb1ELb0ELb0EEENS1_21CollectiveEpilogueFwdINS6_IJSA_SA_SA_EEES9_NS_10bfloat16_tESF_Li256ELb1ELb1ELb0ELb1EEENS1_36VarlenDynamicPersistentTileSchedulerILi128ELi128ELi256ELi128ELb0ELb1ELb1ELb1ELb0ELb1EEEEEEEEEvNT_6ParamsE,"a",@progbits
	.sectionflags	@""
	.align	4
.nv.constant0._ZN7cutlass13device_kernelIN5flash11enable_sm90INS1_16FlashAttnFwdSm90INS1_25CollectiveMainloopFwdSm90ILi2EN4cute5tupleIJNS5_1CILi1EEES8_S8_EEENS6_IJNS7_ILi128EEESA_NS7_ILi192EEEEEELi128ENS_12float_e4m3_tEfNS_4arch4Sm90ELb0ELb1ELb0ELb1ELb1ELb0ELb0ELb1ELb1ELb1ELb0ELb0EEENS1_21CollectiveEpilogueFwdINS6_IJSA_SA_SA_EEES9_NS_10bfloat16_tESF_Li256ELb1ELb1ELb0ELb1EEENS1_36VarlenDynamicPersistentTileSchedulerILi128ELi128ELi256ELi128ELb0ELb1ELb1ELb1ELb0ELb1EEEEEEEEEvNT_6ParamsE:
	.zero		3584


//--------------------- .nv.constant0._ZN7cutlass13device_kernelIN5flash11enable_sm90INS1_16FlashAttnFwdSm90INS1_25CollectiveMainloopFwdSm90ILi2EN4cute5tupleIJNS5_1CILi1EEES8_S8_EEENS6_IJNS7_ILi128EEESA_NS7_ILi192EEEEEELi128ENS_12float_e4m3_tEfNS_4arch4Sm90ELb0ELb1ELb0ELb1ELb1ELb1ELb0ELb1ELb1ELb1ELb0ELb0EEENS1_21CollectiveEpilogueFwdINS6_IJSA_SA_SA_EEES9_NS_10bfloat16_tESF_Li256ELb1ELb1ELb0ELb1EEENS1_36VarlenDynamicPersistentTileSchedulerILi128ELi128ELi256ELi128ELb0ELb1ELb1ELb1ELb0ELb1EEEEEEEEEvNT_6ParamsE --------------------------
	.section	.nv.constant0._ZN7cutlass13device_kernelIN5flash11enable_sm90INS1_16FlashAttnFwdSm90INS1_25CollectiveMainloopFwdSm90ILi2EN4cute5tupleIJNS5_1CILi1EEES8_S8_EEENS6_IJNS7_ILi128EEESA_NS7_ILi192EEEEEELi128ENS_12float_e4m3_tEfNS_4arch4Sm90ELb0ELb1ELb0ELb1ELb1ELb1ELb0ELb1ELb1ELb1ELb0ELb0EEENS1_21CollectiveEpilogueFwdINS6_IJSA_SA_SA_EEES9_NS_10bfloat16_tESF_Li256ELb1ELb1ELb0ELb1EEENS1_36VarlenDynamicPersistentTileSchedulerILi128ELi128ELi256ELi128ELb0ELb1ELb1ELb1ELb0ELb1EEEEEEEEEvNT_6ParamsE,"a",@progbits
	.sectionflags	@""
	.align	4
.nv.constant0._ZN7cutlass13device_kernelIN5flash11enable_sm90INS1_16FlashAttnFwdSm90INS1_25CollectiveMainloopFwdSm90ILi2EN4cute5tupleIJNS5_1CILi1EEES8_S8_EEENS6_IJNS7_ILi128EEESA_NS7_ILi192EEEEEELi128ENS_12float_e4m3_tEfNS_4arch4Sm90ELb0ELb1ELb0ELb1ELb1ELb1ELb0ELb1ELb1ELb1ELb0ELb0EEENS1_21CollectiveEpilogueFwdINS6_IJSA_SA_SA_EEES9_NS_10bfloat16_tESF_Li256ELb1ELb1ELb0ELb1EEENS1_36VarlenDynamicPersistentTileSchedulerILi128ELi128ELi256ELi128ELb0ELb1ELb1ELb1ELb0ELb1EEEEEEEEEvNT_6ParamsE:
	.zero		3584


//--------------------- .nv.constant0._ZN7cutlass13device_kernelIN5flash11enable_sm90INS1_16FlashAttnFwdSm90INS1_25CollectiveMainloopFwdSm90ILi2EN4cute5tupleIJNS5_1CILi1EEES8_S8_EEENS6_IJNS7_ILi128EEENS7_ILi160EEENS7_ILi192EEEEEELi128ENS_12float_e4m3_tEfNS_4arch4Sm90ELb1ELb0ELb0ELb0ELb1ELb0ELb0ELb1ELb1ELb1ELb0ELb0EEENS1_21CollectiveEpilogueFwdINS6_IJSA_SA_SB_EEES9_NS_10bfloat16_tESG_Li256ELb0ELb1ELb0ELb1EEENS1_30DynamicPersistentTileSchedulerILi256ELi128ELb0ELb1ELb1EEEEEEEEEvNT_6ParamsE --------------------------
	.section	.nv.constant0._ZN7cutlass13device_kernelIN5flash11enable_sm90INS1_16FlashAttnFwdSm90INS1_25CollectiveMainloopFwdSm90ILi2EN4cute5tupleIJNS5_1CILi1EEES8_S8_EEENS6_IJNS7_ILi128EEENS7_ILi160EEENS7_ILi192EEEEEELi128ENS_12float_e4m3_tEfNS_4arch4Sm90ELb1ELb0ELb0ELb0ELb1ELb0ELb0ELb1ELb1ELb1ELb0ELb0EEENS1_21CollectiveEpilogueFwdINS6_IJSA_SA_SB_EEES9_NS_10bfloat16_tESG_Li256ELb0ELb1ELb0ELb1EEENS1_30DynamicPersistentTileSchedulerILi256ELi128ELb0ELb1ELb1EEEEEEEEEvNT_6ParamsE,"a",@progbits
	.sectionflags	@""
	.align	4
.nv.constant0._ZN7cutlass13device_kernelIN5flash11enable_sm90INS1_16FlashAttnFwdSm90INS1_25CollectiveMainloopFwdSm90ILi2EN4cute5tupleIJNS5_1CILi1EEES8_S8_EEENS6_IJNS7_ILi128EEENS7_ILi160EEENS7_ILi192EEEEEELi128ENS_12float_e4m3_tEfNS_4arch4Sm90ELb1ELb0ELb0ELb0ELb1ELb0ELb0ELb1ELb1ELb1ELb0ELb0EEENS1_21CollectiveEpilogueFwdINS6_IJSA_SA_SB_EEES9_NS_10bfloat16_tESG_Li256ELb0ELb1ELb0ELb1EEENS1_30DynamicPersistentTileSchedulerILi256ELi128ELb0ELb1ELb1EEEEEEEEEvNT_6ParamsE:
	.zero		3584


//--------------------- .nv.constant0._ZN7cutlass13device_kernelIN5flash11enable_sm90INS1_16FlashAttnFwdSm90INS1_25CollectiveMainloopFwdSm90ILi2EN4cute5tupleIJNS5_1CILi1EEES8_S8_EEENS6_IJNS7_ILi128EEENS7_ILi160EEENS7_ILi192EEEEEELi128ENS_12float_e4m3_tEfNS_4arch4Sm90ELb1ELb0ELb0ELb1ELb1ELb0ELb0ELb1ELb1ELb1ELb0ELb0EEENS1_21CollectiveEpilogueFwdINS6_IJSA_SA_SB_EEES9_NS_10bfloat16_tESG_Li256ELb1ELb1ELb0ELb1EEENS1_36VarlenDynamicPersistentTileSchedulerILi128ELi160ELi256ELi128ELb0ELb1ELb1ELb1ELb1ELb1EEEEEEEEEvNT_6ParamsE --------------------------
	.section	.nv.constant0._ZN7cutlass13device_kernelIN5flash11enable_sm90INS1_16FlashAttnFwdSm90INS1_25CollectiveMainloopFwdSm90ILi2EN4cute5tupleIJNS5_1CILi1EEES8_S8_EEENS6_IJNS7_ILi128EEENS7_ILi160EEENS7_ILi192EEEEEELi128ENS_12float_e4m3_tEfNS_4arch4Sm90ELb1ELb0ELb0ELb1ELb1ELb0ELb0ELb1ELb1ELb1ELb0ELb0EEENS1_21CollectiveEpilogueFwdINS6_IJSA_SA_SB_EEES9_NS_10bfloat16_tESG_Li256ELb1ELb1ELb0ELb1EEENS1_36VarlenDynamicPersistentTileSchedulerILi128ELi160ELi256ELi128ELb0ELb1ELb1ELb1ELb1ELb1EEEEEEEEEvNT_6ParamsE,"a",@progbits
	.sectionflags	@""
	.align	4
.nv.constant0._ZN7cutlass13device_kernelIN5flash11enable_sm90INS1_16FlashAttnFwdSm90INS1_25CollectiveMainloopFwdSm90ILi2EN4cute5tupleIJNS5_1CILi1EEES8_S8_EEENS6_IJNS7_ILi128EEENS7_ILi160EEENS7_ILi192EEEEEELi128ENS_12float_e4m3_tEfNS_4arch4Sm90ELb1ELb0ELb0ELb1ELb1ELb0ELb0ELb1ELb1ELb1ELb0ELb0EEENS1_21CollectiveEpilogueFwdINS6_IJSA_SA_SB_EEES9_NS_10bfloat16_tESG_Li256ELb1ELb1ELb0ELb1EEENS1_36VarlenDynamicPersistentTileSchedulerILi128ELi160ELi256ELi128ELb0ELb1ELb1ELb1ELb1ELb1EEEEEEEEEvNT_6ParamsE:
	.zero		3584


//--------------------- .nv.constant0._ZN7cutlass13device_kernelIN5flash11enable_sm90INS1_16FlashAttnFwdSm90INS1_25CollectiveMainloopFwdSm90ILi2EN4cute5tupleIJNS5_1CILi1EEES8_S8_EEENS6_IJNS7_ILi128EEENS7_ILi160EEENS7_ILi192EEEEEELi128ENS_12float_e4m3_tEfNS_4arch4Sm90ELb1ELb0ELb0ELb1ELb1ELb1ELb0ELb1ELb1ELb1ELb0ELb0EEENS1_21CollectiveEpilogueFwdINS6_IJSA_SA_SB_EEES9_NS_10bfloat16_tESG_Li256ELb1ELb1ELb0ELb1EEENS1_36VarlenDynamicPersistentTileSchedulerILi128ELi160ELi256ELi128ELb0ELb1ELb1ELb1ELb1ELb1EEEEEEEEEvNT_6ParamsE --------------------------
	.section	.nv.constant0._ZN7cutlass13device_kernelIN5flash11enable_sm90INS1_16FlashAttnFwdSm90INS1_25CollectiveMainloopFwdSm90ILi2EN4cute5tupleIJNS5_1CILi1EEES8_S8_EEENS6_IJNS7_ILi128EEENS7_ILi160EEENS7_ILi192EEEEEELi128ENS_12float_e4m3_tEfNS_4arch4Sm90ELb1ELb0ELb0ELb1ELb1ELb1ELb0ELb1ELb1ELb1ELb0ELb0EEENS1_21CollectiveEpilogueFwdINS6_IJSA_SA_SB_EEES9_NS_10bfloat16_tESG_Li256ELb1ELb1ELb0ELb1EEENS1_36VarlenDynamicPersistentTileSchedulerILi128ELi160ELi256ELi128ELb0ELb1ELb1ELb1ELb1ELb1EEEEEEEEEvNT_6ParamsE,"a",@progbits
	.sectionflags	@""
	.align	4
.nv.constant0._ZN7cutlass13device_kernelIN5flash11enable_sm90INS1_16FlashAttnFwdSm90INS1_25CollectiveMainloopFwdSm90ILi2EN4cute5tupleIJNS5_1CILi1EEES8_S8_EEENS6_IJNS7_ILi128EEENS7_ILi160EEENS7_ILi192EEEEEELi128ENS_12float_e4m3_tEfNS_4arch4Sm90ELb1ELb0ELb0ELb1ELb1ELb1ELb0ELb1ELb1ELb1ELb0ELb0EEENS1_21CollectiveEpilogueFwdINS6_IJSA_SA_SB_EEES9_NS_10bfloat16_tESG_Li256ELb1ELb1ELb0ELb1EEENS1_36VarlenDynamicPersistentTileSchedulerILi128ELi160ELi256ELi128ELb0ELb1ELb1ELb1ELb1ELb1EEEEEEEEEvNT_6ParamsE:
	.zero		3584


//--------------------- SYMBOLS --------------------------

	.type		.nv.reservedSmem.offset0,@object
	.size		.nv.reservedSmem.offset0,0x4
